	.target	sm_90a

	.elftype	@"ET_EXEC"


//--------------------- .note.nv.tkinfo           --------------------------
	.section	.note.nv.tkinfo,"",@"SHT_NOTE"
	.sectionflags	@"SHF_NOTE_NV_TKINFO"
	.tkinfo
        /*0018*/ 	.word	0x00000002
        /*0030*/ 	.string	""
        /*0030*/ 	.string	"ptxas"
        /*0030*/ 	.string	"Cuda compilation tools, release 13.0, V13.0.88"
        /*0030*/ 	.string	"Build cuda_13.0.r13.0/compiler.36424714_0"
        /*0030*/ 	.string	"-arch sm_90a -m 64 "



//--------------------- .note.nv.cuinfo           --------------------------
	.section	.note.nv.cuinfo,"",@"SHT_NOTE"
	.sectionflags	@"SHF_NOTE_NV_CUINFO"
        /*0018*/ 	.short	0x0002
        /*001a*/ 	.short	0x005a
        /*001c*/ 	.short	0x0082
	.zero		2


//--------------------- .nv.info                  --------------------------
	.section	.nv.info,"",@"SHT_CUDA_INFO"
	.align	4


	//----- nvinfo : EIATTR_REGCOUNT
	.align		4
        /*0000*/ 	.byte	0x04, 0x2f
        /*0002*/ 	.short	(.L_15 - .L_14)
	.align		4
.L_14:
        /*0004*/ 	.word	index@(_ZN7cutlass13device_kernelINS_4gemm6kernel13GemmUniversalIN4cute5tupleIJiiiiEEENS1_10collective13CollectiveMmaINS1_34MainloopSm90TmaGmmaWarpSpecializedILi2ENS5_IJNS4_1CILi4EEENSA_ILi2EEENSA_ILi1EEEEEENS1_35KernelTmaWarpSpecializedCooperativeEEENS5_IJNSA_ILi256EEENSA_ILi64EEENSA_ILi128EEEEEENS_6half_tENS5_IJlSD_lEEESL_SM_NS4_8TiledMMAINS4_8MMA_AtomIJNS4_4SM904GMMA25MMA_64x64x16_F32F16F16_SSILNSQ_5MajorE0ELSS_0ELNSQ_7ScaleInE1ELST_1EEEEEENS4_6LayoutINS5_IJSC_SD_SD_EEENS5_IJSD_NSA_ILi0EEESY_EEEEENS5_IJNS4_10UnderscoreES11_S11_EEEEENS4_23SM90_TMA_LOAD_MULTICASTENS4_14ComposedLayoutINS4_7SwizzleILi3ELi4ELi3EEENS4_18smem_ptr_flag_bitsILi16EEENSW_INS5_IJNSA_ILi8EEESI_EEENS5_IJSI_SD_EEEEEEEvNS4_8identityES14_S1E_vS1F_EENS_8epilogue10collective6detail29Sm90TmaWarpSpecializedAdapterINS1I_15DefaultEpilogueISL_SM_SM_NS1H_6thread17LinearCombinationISL_Li1EffLNS1M_9ScaleType4KindE0ELNS_15FloatRoundStyleE2ESL_EENS1_15EpilogueDefaultEEEEEvvEEEEvNT_6ParamsE)
        /*0008*/ 	.word	0x000000a8


	//----- nvinfo : EIATTR_FRAME_SIZE
	.align		4
.L_15:
        /*000c*/ 	.byte	0x04, 0x11
        /*000e*/ 	.short	(.L_17 - .L_16)
	.align		4
.L_16:
        /*0010*/ 	.word	index@(_ZN7cutlass13device_kernelINS_4gemm6kernel13GemmUniversalIN4cute5tupleIJiiiiEEENS1_10collective13CollectiveMmaINS1_34MainloopSm90TmaGmmaWarpSpecializedILi2ENS5_IJNS4_1CILi4EEENSA_ILi2EEENSA_ILi1EEEEEENS1_35KernelTmaWarpSpecializedCooperativeEEENS5_IJNSA_ILi256EEENSA_ILi64EEENSA_ILi128EEEEEENS_6half_tENS5_IJlSD_lEEESL_SM_NS4_8TiledMMAINS4_8MMA_AtomIJNS4_4SM904GMMA25MMA_64x64x16_F32F16F16_SSILNSQ_5MajorE0ELSS_0ELNSQ_7ScaleInE1ELST_1EEEEEENS4_6LayoutINS5_IJSC_SD_SD_EEENS5_IJSD_NSA_ILi0EEESY_EEEEENS5_IJNS4_10UnderscoreES11_S11_EEEEENS4_23SM90_TMA_LOAD_MULTICASTENS4_14ComposedLayoutINS4_7SwizzleILi3ELi4ELi3EEENS4_18smem_ptr_flag_bitsILi16EEENSW_INS5_IJNSA_ILi8EEESI_EEENS5_IJSI_SD_EEEEEEEvNS4_8identityES14_S1E_vS1F_EENS_8epilogue10collective6detail29Sm90TmaWarpSpecializedAdapterINS1I_15DefaultEpilogueISL_SM_SM_NS1H_6thread17LinearCombinationISL_Li1EffLNS1M_9ScaleType4KindE0ELNS_15FloatRoundStyleE2ESL_EENS1_15EpilogueDefaultEEEEEvvEEEEvNT_6ParamsE)
        /*0014*/ 	.word	0x00000000


	//----- nvinfo : EIATTR_MIN_STACK_SIZE
	.align		4
.L_17:
        /*0018*/ 	.byte	0x04, 0x12
        /*001a*/ 	.short	(.L_19 - .L_18)
	.align		4
.L_18:
        /*001c*/ 	.word	index@(_ZN7cutlass13device_kernelINS_4gemm6kernel13GemmUniversalIN4cute5tupleIJiiiiEEENS1_10collective13CollectiveMmaINS1_34MainloopSm90TmaGmmaWarpSpecializedILi2ENS5_IJNS4_1CILi4EEENSA_ILi2EEENSA_ILi1EEEEEENS1_35KernelTmaWarpSpecializedCooperativeEEENS5_IJNSA_ILi256EEENSA_ILi64EEENSA_ILi128EEEEEENS_6half_tENS5_IJlSD_lEEESL_SM_NS4_8TiledMMAINS4_8MMA_AtomIJNS4_4SM904GMMA25MMA_64x64x16_F32F16F16_SSILNSQ_5MajorE0ELSS_0ELNSQ_7ScaleInE1ELST_1EEEEEENS4_6LayoutINS5_IJSC_SD_SD_EEENS5_IJSD_NSA_ILi0EEESY_EEEEENS5_IJNS4_10UnderscoreES11_S11_EEEEENS4_23SM90_TMA_LOAD_MULTICASTENS4_14ComposedLayoutINS4_7SwizzleILi3ELi4ELi3EEENS4_18smem_ptr_flag_bitsILi16EEENSW_INS5_IJNSA_ILi8EEESI_EEENS5_IJSI_SD_EEEEEEEvNS4_8identityES14_S1E_vS1F_EENS_8epilogue10collective6detail29Sm90TmaWarpSpecializedAdapterINS1I_15DefaultEpilogueISL_SM_SM_NS1H_6thread17LinearCombinationISL_Li1EffLNS1M_9ScaleType4KindE0ELNS_15FloatRoundStyleE2ESL_EENS1_15EpilogueDefaultEEEEEvvEEEEvNT_6ParamsE)
        /*0020*/ 	.word	0x00000000
.L_19:


//--------------------- .nv.compat                --------------------------
	.section	.nv.compat,"",@"SHT_CUDA_COMPAT_INFO"
	.align	4
        /*0000*/ 	.byte	0x02, 0x09, 0x01, 0x00, 0x02, 0x02, 0x04, 0x00, 0x02, 0x05, 0x05, 0x00, 0x03, 0x07, 0x01, 0x01
        /*0010*/ 	.byte	0x02, 0x03, 0x01, 0x00, 0x02, 0x06, 0x01, 0x00, 0x04, 0x0b, 0x08, 0x00, 0x00, 0x00, 0x00, 0x00
        /*0020*/ 	.byte	0x00, 0x00, 0x00, 0x00


//--------------------- .nv.info._ZN7cutlass13device_kernelINS_4gemm6kernel13GemmUniversalIN4cute5tupleIJiiiiEEENS1_10collective13CollectiveMmaINS1_34MainloopSm90TmaGmmaWarpSpecializedILi2ENS5_IJNS4_1CILi4EEENSA_ILi2EEENSA_ILi1EEEEEENS1_35KernelTmaWarpSpecializedCooperativeEEENS5_IJNSA_ILi256EEENSA_ILi64EEENSA_ILi128EEEEEENS_6half_tENS5_IJlSD_lEEESL_SM_NS4_8TiledMMAINS4_8MMA_AtomIJNS4_4SM904GMMA25MMA_64x64x16_F32F16F16_SSILNSQ_5MajorE0ELSS_0ELNSQ_7ScaleInE1ELST_1EEEEEENS4_6LayoutINS5_IJSC_SD_SD_EEENS5_IJSD_NSA_ILi0EEESY_EEEEENS5_IJNS4_10UnderscoreES11_S11_EEEEENS4_23SM90_TMA_LOAD_MULTICASTENS4_14ComposedLayoutINS4_7SwizzleILi3ELi4ELi3EEENS4_18smem_ptr_flag_bitsILi16EEENSW_INS5_IJNSA_ILi8EEESI_EEENS5_IJSI_SD_EEEEEEEvNS4_8identityES14_S1E_vS1F_EENS_8epilogue10collective6detail29Sm90TmaWarpSpecializedAdapterINS1I_15DefaultEpilogueISL_SM_SM_NS1H_6thread17LinearCombinationISL_Li1EffLNS1M_9ScaleType4KindE0ELNS_15FloatRoundStyleE2ESL_EENS1_15EpilogueDefaultEEEEEvvEEEEvNT_6ParamsE --------------------------
	.section	.nv.info._ZN7cutlass13device_kernelINS_4gemm6kernel13GemmUniversalIN4cute5tupleIJiiiiEEENS1_10collective13CollectiveMmaINS1_34MainloopSm90TmaGmmaWarpSpecializedILi2ENS5_IJNS4_1CILi4EEENSA_ILi2EEENSA_ILi1EEEEEENS1_35KernelTmaWarpSpecializedCooperativeEEENS5_IJNSA_ILi256EEENSA_ILi64EEENSA_ILi128EEEEEENS_6half_tENS5_IJlSD_lEEESL_SM_NS4_8TiledMMAINS4_8MMA_AtomIJNS4_4SM904GMMA25MMA_64x64x16_F32F16F16_SSILNSQ_5MajorE0ELSS_0ELNSQ_7ScaleInE1ELST_1EEEEEENS4_6LayoutINS5_IJSC_SD_SD_EEENS5_IJSD_NSA_ILi0EEESY_EEEEENS5_IJNS4_10UnderscoreES11_S11_EEEEENS4_23SM90_TMA_LOAD_MULTICASTENS4_14ComposedLayoutINS4_7SwizzleILi3ELi4ELi3EEENS4_18smem_ptr_flag_bitsILi16EEENSW_INS5_IJNSA_ILi8EEESI_EEENS5_IJSI_SD_EEEEEEEvNS4_8identityES14_S1E_vS1F_EENS_8epilogue10collective6detail29Sm90TmaWarpSpecializedAdapterINS1I_15DefaultEpilogueISL_SM_SM_NS1H_6thread17LinearCombinationISL_Li1EffLNS1M_9ScaleType4KindE0ELNS_15FloatRoundStyleE2ESL_EENS1_15EpilogueDefaultEEEEEvvEEEEvNT_6ParamsE,"",@"SHT_CUDA_INFO"
	.sectionflags	@""
	.align	4


	//----- nvinfo : EIATTR_CUDA_API_VERSION
	.align		4
        /*0000*/ 	.byte	0x04, 0x37
        /*0002*/ 	.short	(.L_21 - .L_20)
.L_20:
        /*0004*/ 	.word	0x00000082


	//----- nvinfo : EIATTR_KPARAM_INFO
	.align		4
.L_21:
        /*0008*/ 	.byte	0x04, 0x17
        /*000a*/ 	.short	(.L_23 - .L_22)
.L_22:
        /*000c*/ 	.word	0x00000000
        /*0010*/ 	.short	0x0000
        /*0012*/ 	.short	0x0070
        /*0014*/ 	.byte	0x00, 0xf0, 0x01, 0x10


	//----- nvinfo : EIATTR_SPARSE_MMA_MASK
	.align		4
.L_23:
        /*0018*/ 	.byte	0x03, 0x50
        /*001a*/ 	.short	0x0000


	//----- nvinfo : EIATTR_MAXREG_COUNT
	.align		4
        /*001c*/ 	.byte	0x03, 0x1b
        /*001e*/ 	.short	0x00a8


	//----- nvinfo : EIATTR_NUM_BARRIERS
	.align		4
        /*0020*/ 	.byte	0x02, 0x4c
        /*0022*/ 	.byte	0x01
	.zero		1


	//----- nvinfo : EIATTR_EXTERNS
	.align		4
        /*0024*/ 	.byte	0x04, 0x0f
        /*0026*/ 	.short	(.L_25 - .L_24)


	//   ....[0]....
	.align		4
.L_24:
        /*0028*/ 	.word	index@(__assertfail)


	//----- nvinfo : EIATTR_MERCURY_ISA_VERSION
	.align		4
.L_25:
        /*002c*/ 	.byte	0x03, 0x5f
        /*002e*/ 	.short	0x0101


	//----- nvinfo : EIATTR_INT_WARP_WIDE_INSTR_OFFSETS
	.align		4
        /*0030*/ 	.byte	0x04, 0x31
        /*0032*/ 	.short	(.L_27 - .L_26)


	//   ....[0]....
.L_26:
        /*0034*/ 	.word	0x00000480


	//   ....[1]....
        /*0038*/ 	.word	0x00000490


	//   ....[2]....
        /*003c*/ 	.word	0x00000640


	//   ....[3]....
        /*0040*/ 	.word	0x000028b0


	//----- nvinfo : EIATTR_COOP_GROUP_MASK_REGIDS
	.align		4
.L_27:
        /*0044*/ 	.byte	0x04, 0x29
        /*0046*/ 	.short	(.L_29 - .L_28)


	//   ....[0]....
.L_28:
        /*0048*/ 	.word	0xffffffff


	//   ....[1]....
        /*004c*/ 	.word	0xffffffff


	//   ....[2]....
        /*0050*/ 	.word	0xffffffff


	//   ....[3]....
        /*0054*/ 	.word	0xffffffff


	//   ....[4]....
        /*0058*/ 	.word	0xffffffff


	//   ....[5]....
        /*005c*/ 	.word	0xffffffff


	//----- nvinfo : EIATTR_COOP_GROUP_INSTR_OFFSETS
	.align		4
.L_29:
        /*0060*/ 	.byte	0x04, 0x28
        /*0062*/ 	.short	(.L_31 - .L_30)


	//   ....[0]....
.L_30:
        /*0064*/ 	.word	0x00000060


	//   ....[1]....
        /*0068*/ 	.word	0x00000070


	//   ....[2]....
        /*006c*/ 	.word	0x00000130


	//   ....[3]....
        /*0070*/ 	.word	0x000002c0


	//   ....[4]....
        /*0074*/ 	.word	0x000007e0


	//   ....[5]....
        /*0078*/ 	.word	0x000014a0


	//----- nvinfo : EIATTR_REG_RECONFIG
	.align		4
.L_31:
        /*007c*/ 	.byte	0x01, 0x54
	.zero		2


	//----- nvinfo : EIATTR_SYSCALL_OFFSETS
	.align		4
        /*0080*/ 	.byte	0x04, 0x46
        /*0082*/ 	.short	(.L_33 - .L_32)


	//   ....[0]....
.L_32:
        /*0084*/ 	.word	0x00001690


	//----- nvinfo : EIATTR_MBARRIER_INSTR_OFFSETS
	.align		4
.L_33:
        /*0088*/ 	.byte	0x04, 0x39
        /*008a*/ 	.short	(.L_35 - .L_34)


	//   ....[0]....
.L_34:
        /*008c*/ 	.word	0x00000250
        /*0090*/ 	.word	0x000000ff
        /*0094*/ 	.word	0x00000000
        /*0098*/ 	.short	0x0100
        /*009a*/ 	.byte	0x08
	.zero		1


	//   ....[1]....
        /*009c*/ 	.word	0x00000260
        /*00a0*/ 	.word	0x000000ff
        /*00a4*/ 	.word	0x00000010
        /*00a8*/ 	.short	0x0100
        /*00aa*/ 	.byte	0x08
	.zero		1


	//   ....[2]....
        /*00ac*/ 	.word	0x00000270
        /*00b0*/ 	.word	0x000000ff
        /*00b4*/ 	.word	0x00000008
        /*00b8*/ 	.short	0x0100
        /*00ba*/ 	.byte	0x08
	.zero		1


	//   ....[3]....
        /*00bc*/ 	.word	0x00000280
        /*00c0*/ 	.word	0x000000ff
        /*00c4*/ 	.word	0x00000018
        /*00c8*/ 	.short	0x0100
        /*00ca*/ 	.byte	0x08
	.zero		1


	//   ....[4]....
        /*00cc*/ 	.word	0x000006b0
        /*00d0*/ 	.word	0x000000ff
        /*00d4*/ 	.word	0x00000030
        /*00d8*/ 	.short	0x0100
        /*00da*/ 	.byte	0x06
	.zero		1


	//   ....[5]....
        /*00dc*/ 	.word	0x00000760
        /*00e0*/ 	.word	0x000000ff
        /*00e4*/ 	.word	0x00000038
        /*00e8*/ 	.short	0x0100
        /*00ea*/ 	.byte	0x06
	.zero		1


	//   ....[6]....
        /*00ec*/ 	.word	0x00001750
        /*00f0*/ 	.word	0x00000003
        /*00f4*/ 	.word	0x00000000
        /*00f8*/ 	.short	0x010a
        /*00fa*/ 	.byte	0x3f
	.zero		1


	//   ....[7]....
        /*00fc*/ 	.word	0x000017b0
        /*0100*/ 	.word	0x00000003
        /*0104*/ 	.word	0x00000000
        /*0108*/ 	.short	0x010a
        /*010a*/ 	.byte	0x3f
	.zero		1


	//   ....[8]....
        /*010c*/ 	.word	0x00002000
        /*0110*/ 	.word	0x00000005
        /*0114*/ 	.word	0x00000000
        /*0118*/ 	.short	0x010a
        /*011a*/ 	.byte	0x3f
	.zero		1


	//   ....[9]....
        /*011c*/ 	.word	0x00002040
        /*0120*/ 	.word	0x00000005
        /*0124*/ 	.word	0x00000000
        /*0128*/ 	.short	0x010a
        /*012a*/ 	.byte	0x3f
	.zero		1


	//   ....[10]....
        /*012c*/ 	.word	0x00002760
        /*0130*/ 	.word	0x00000004
        /*0134*/ 	.word	0x00000000
        /*0138*/ 	.short	0x0101
        /*013a*/ 	.byte	0x3f
	.zero		1


	//   ....[11]....
        /*013c*/ 	.word	0x00002920
        /*0140*/ 	.word	0x00000000
        /*0144*/ 	.word	0x00000000
        /*0148*/ 	.short	0x0101
        /*014a*/ 	.byte	0x3f
	.zero		1


	//   ....[12]....
        /*014c*/ 	.word	0x00008560
        /*0150*/ 	.word	0x00000014
        /*0154*/ 	.word	0x00000010
        /*0158*/ 	.short	0x010a
        /*015a*/ 	.byte	0x3f
	.zero		1


	//   ....[13]....
        /*015c*/ 	.word	0x00008a00
        /*0160*/ 	.word	0x00000004
        /*0164*/ 	.word	0x00000038
        /*0168*/ 	.short	0x0101
        /*016a*/ 	.byte	0x3f
	.zero		1


	//   ....[14]....
        /*016c*/ 	.word	0x00009120
        /*0170*/ 	.word	0x00000005
        /*0174*/ 	.word	0x00000000
        /*0178*/ 	.short	0x010a
        /*017a*/ 	.byte	0x3f
	.zero		1


	//   ....[15]....
        /*017c*/ 	.word	0x000091a0
        /*0180*/ 	.word	0x00000009
        /*0184*/ 	.word	0x00000000
        /*0188*/ 	.short	0x010a
        /*018a*/ 	.byte	0x3f
	.zero		1


	//   ....[16]....
        /*018c*/ 	.word	0x00009200
        /*0190*/ 	.word	0x00000003
        /*0194*/ 	.word	0x00000000
        /*0198*/ 	.short	0x010a
        /*019a*/ 	.byte	0x3f
	.zero		1


	//   ....[17]....
        /*019c*/ 	.word	0x00009250
        /*01a0*/ 	.word	0x00000005
        /*01a4*/ 	.word	0x00000000
        /*01a8*/ 	.short	0x010a
        /*01aa*/ 	.byte	0x3f
	.zero		1


	//   ....[18]....
        /*01ac*/ 	.word	0x00009320
        /*01b0*/ 	.word	0x00000014
        /*01b4*/ 	.word	0x00000010
        /*01b8*/ 	.short	0x010a
        /*01ba*/ 	.byte	0x3f
	.zero		1


	//   ....[19]....
        /*01bc*/ 	.word	0x000093f0
        /*01c0*/ 	.word	0x00000005
        /*01c4*/ 	.word	0x00000000
        /*01c8*/ 	.short	0x010a
        /*01ca*/ 	.byte	0x3f
	.zero		1


	//----- nvinfo : EIATTR_NUM_MBARRIERS
	.align		4
.L_35:
        /*01cc*/ 	.byte	0x03, 0x38
        /*01ce*/ 	.short	0x0006


	//----- nvinfo : EIATTR_EXIT_INSTR_OFFSETS
	.align		4
        /*01d0*/ 	.byte	0x04, 0x1c
        /*01d2*/ 	.short	(.L_37 - .L_36)


	//   ....[0]....
.L_36:
        /*01d4*/ 	.word	0x000009c0


	//   ....[1]....
        /*01d8*/ 	.word	0x000011e0


	//   ....[2]....
        /*01dc*/ 	.word	0x00007bb0


	//   ....[3]....
        /*01e0*/ 	.word	0x00008110


	//   ....[4]....
        /*01e4*/ 	.word	0x000091f0


	//----- nvinfo : EIATTR_MAX_THREADS
	.align		4
.L_37:
        /*01e8*/ 	.byte	0x04, 0x05
        /*01ea*/ 	.short	(.L_39 - .L_38)
.L_38:
        /*01ec*/ 	.word	0x00000180
        /*01f0*/ 	.word	0x00000001
        /*01f4*/ 	.word	0x00000001


	//----- nvinfo : EIATTR_CRS_STACK_SIZE
	.align		4
.L_39:
        /*01f8*/ 	.byte	0x04, 0x1e
        /*01fa*/ 	.short	(.L_41 - .L_40)
.L_40:
        /*01fc*/ 	.word	0x00000000


	//----- nvinfo : EIATTR_CBANK_PARAM_SIZE
	.align		4
.L_41:
        /*0200*/ 	.byte	0x03, 0x19
        /*0202*/ 	.short	0x0470


	//----- nvinfo : EIATTR_PARAM_CBANK
	.align		4
        /*0204*/ 	.byte	0x04, 0x0a
        /*0206*/ 	.short	(.L_43 - .L_42)
	.align		4
.L_42:
        /*0208*/ 	.word	index@(.nv.constant0._ZN7cutlass13device_kernelINS_4gemm6kernel13GemmUniversalIN4cute5tupleIJiiiiEEENS1_10collective13CollectiveMmaINS1_34MainloopSm90TmaGmmaWarpSpecializedILi2ENS5_IJNS4_1CILi4EEENSA_ILi2EEENSA_ILi1EEEEEENS1_35KernelTmaWarpSpecializedCooperativeEEENS5_IJNSA_ILi256EEENSA_ILi64EEENSA_ILi128EEEEEENS_6half_tENS5_IJlSD_lEEESL_SM_NS4_8TiledMMAINS4_8MMA_AtomIJNS4_4SM904GMMA25MMA_64x64x16_F32F16F16_SSILNSQ_5MajorE0ELSS_0ELNSQ_7ScaleInE1ELST_1EEEEEENS4_6LayoutINS5_IJSC_SD_SD_EEENS5_IJSD_NSA_ILi0EEESY_EEEEENS5_IJNS4_10UnderscoreES11_S11_EEEEENS4_23SM90_TMA_LOAD_MULTICASTENS4_14ComposedLayoutINS4_7SwizzleILi3ELi4ELi3EEENS4_18smem_ptr_flag_bitsILi16EEENSW_INS5_IJNSA_ILi8EEESI_EEENS5_IJSI_SD_EEEEEEEvNS4_8identityES14_S1E_vS1F_EENS_8epilogue10collective6detail29Sm90TmaWarpSpecializedAdapterINS1I_15DefaultEpilogueISL_SM_SM_NS1H_6thread17LinearCombinationISL_Li1EffLNS1M_9ScaleType4KindE0ELNS_15FloatRoundStyleE2ESL_EENS1_15EpilogueDefaultEEEEEvvEEEEvNT_6ParamsE)
        /*020c*/ 	.short	0x0210
        /*020e*/ 	.short	0x0470


	//----- nvinfo : EIATTR_SW_WAR
	.align		4
.L_43:
        /*0210*/ 	.byte	0x04, 0x36
        /*0212*/ 	.short	(.L_45 - .L_44)
.L_44:
        /*0214*/ 	.word	0x00000008
.L_45:


//--------------------- .nv.callgraph             --------------------------
	.section	.nv.callgraph,"",@"SHT_CUDA_CALLGRAPH"
	.align	4
	.sectionentsize	8
	.align		4
        /*0000*/ 	.word	0x00000000
	.align		4
        /*0004*/ 	.word	0xffffffff
	.align		4
        /*0008*/ 	.word	index@(_ZN7cutlass13device_kernelINS_4gemm6kernel13GemmUniversalIN4cute5tupleIJiiiiEEENS1_10collective13CollectiveMmaINS1_34MainloopSm90TmaGmmaWarpSpecializedILi2ENS5_IJNS4_1CILi4EEENSA_ILi2EEENSA_ILi1EEEEEENS1_35KernelTmaWarpSpecializedCooperativeEEENS5_IJNSA_ILi256EEENSA_ILi64EEENSA_ILi128EEEEEENS_6half_tENS5_IJlSD_lEEESL_SM_NS4_8TiledMMAINS4_8MMA_AtomIJNS4_4SM904GMMA25MMA_64x64x16_F32F16F16_SSILNSQ_5MajorE0ELSS_0ELNSQ_7ScaleInE1ELST_1EEEEEENS4_6LayoutINS5_IJSC_SD_SD_EEENS5_IJSD_NSA_ILi0EEESY_EEEEENS5_IJNS4_10UnderscoreES11_S11_EEEEENS4_23SM90_TMA_LOAD_MULTICASTENS4_14ComposedLayoutINS4_7SwizzleILi3ELi4ELi3EEENS4_18smem_ptr_flag_bitsILi16EEENSW_INS5_IJNSA_ILi8EEESI_EEENS5_IJSI_SD_EEEEEEEvNS4_8identityES14_S1E_vS1F_EENS_8epilogue10collective6detail29Sm90TmaWarpSpecializedAdapterINS1I_15DefaultEpilogueISL_SM_SM_NS1H_6thread17LinearCombinationISL_Li1EffLNS1M_9ScaleType4KindE0ELNS_15FloatRoundStyleE2ESL_EENS1_15EpilogueDefaultEEEEEvvEEEEvNT_6ParamsE)
	.align		4
        /*000c*/ 	.word	index@(__assertfail)
	.align		4
        /*0010*/ 	.word	0x00000000
	.align		4
        /*0014*/ 	.word	0xfffffffe
	.align		4
        /*0018*/ 	.word	0x00000000
	.align		4
        /*001c*/ 	.word	0xfffffffd
	.align		4
        /*0020*/ 	.word	0x00000000
	.align		4
        /*0024*/ 	.word	0xfffffffc


//--------------------- .nv.constant4             --------------------------
	.section	.nv.constant4,"a",@progbits
	.align	8
	.align		8
.nv.constant4:
        /*0000*/ 	.dword	__assertfail
	.align		8
        /*0008*/ 	.dword	__unnamed_1
	.align		8
        /*0010*/ 	.dword	_ZN40_INTERNAL_3c9ffa93_4_k_cu_413fc600_156214cuda3std3__45__cpo5beginE
	.align		8
        /*0018*/ 	.dword	_ZN40_INTERNAL_3c9ffa93_4_k_cu_413fc600_156214cuda3std3__45__cpo3endE
	.align		8
        /*0020*/ 	.dword	_ZN40_INTERNAL_3c9ffa93_4_k_cu_413fc600_156214cuda3std3__45__cpo6cbeginE
	.align		8
        /*0028*/ 	.dword	_ZN40_INTERNAL_3c9ffa93_4_k_cu_413fc600_156214cuda3std3__45__cpo4cendE
	.align		8
        /*0030*/ 	.dword	_ZN40_INTERNAL_3c9ffa93_4_k_cu_413fc600_156214cuda3std3__442_GLOBAL__N__3c9ffa93_4_k_cu_413fc600_156216ignoreE
	.align		8
        /*0038*/ 	.dword	_ZN40_INTERNAL_3c9ffa93_4_k_cu_413fc600_156214cuda3std3__419piecewise_constructE
	.align		8
        /*0040*/ 	.dword	_ZN40_INTERNAL_3c9ffa93_4_k_cu_413fc600_156214cuda3std3__48in_placeE
	.align		8
        /*0048*/ 	.dword	_ZN40_INTERNAL_3c9ffa93_4_k_cu_413fc600_156214cuda3std6ranges3__45__cpo4swapE
	.align		8
        /*0050*/ 	.dword	_ZN40_INTERNAL_3c9ffa93_4_k_cu_413fc600_156214cuda3std6ranges3__45__cpo9iter_moveE
	.align		8
        /*0058*/ 	.dword	_ZN40_INTERNAL_3c9ffa93_4_k_cu_413fc600_156214cute7productE
	.align		8
        /*0060*/ 	.dword	_ZN40_INTERNAL_3c9ffa93_4_k_cu_413fc600_156214cute1_E
	.align		8
        /*0068*/ 	.dword	$str$22
	.align		8
        /*0070*/ 	.dword	$str$23


//--------------------- .text._ZN7cutlass13device_kernelINS_4gemm6kernel13GemmUniversalIN4cute5tupleIJiiiiEEENS1_10collective13CollectiveMmaINS1_34MainloopSm90TmaGmmaWarpSpecializedILi2ENS5_IJNS4_1CILi4EEENSA_ILi2EEENSA_ILi1EEEEEENS1_35KernelTmaWarpSpecializedCooperativeEEENS5_IJNSA_ILi256EEENSA_ILi64EEENSA_ILi128EEEEEENS_6half_tENS5_IJlSD_lEEESL_SM_NS4_8TiledMMAINS4_8MMA_AtomIJNS4_4SM904GMMA25MMA_64x64x16_F32F16F16_SSILNSQ_5MajorE0ELSS_0ELNSQ_7ScaleInE1ELST_1EEEEEENS4_6LayoutINS5_IJSC_SD_SD_EEENS5_IJSD_NSA_ILi0EEESY_EEEEENS5_IJNS4_10UnderscoreES11_S11_EEEEENS4_23SM90_TMA_LOAD_MULTICASTENS4_14ComposedLayoutINS4_7SwizzleILi3ELi4ELi3EEENS4_18smem_ptr_flag_bitsILi16EEENSW_INS5_IJNSA_ILi8EEESI_EEENS5_IJSI_SD_EEEEEEEvNS4_8identityES14_S1E_vS1F_EENS_8epilogue10collective6detail29Sm90TmaWarpSpecializedAdapterINS1I_15DefaultEpilogueISL_SM_SM_NS1H_6thread17LinearCombinationISL_Li1EffLNS1M_9ScaleType4KindE0ELNS_15FloatRoundStyleE2ESL_EENS1_15EpilogueDefaultEEEEEvvEEEEvNT_6ParamsE --------------------------
	.section	.text._ZN7cutlass13device_kernelINS_4gemm6kernel13GemmUniversalIN4cute5tupleIJiiiiEEENS1_10collective13CollectiveMmaINS1_34MainloopSm90TmaGmmaWarpSpecializedILi2ENS5_IJNS4_1CILi4EEENSA_ILi2EEENSA_ILi1EEEEEENS1_35KernelTmaWarpSpecializedCooperativeEEENS5_IJNSA_ILi256EEENSA_ILi64EEENSA_ILi128EEEEEENS_6half_tENS5_IJlSD_lEEESL_SM_NS4_8TiledMMAINS4_8MMA_AtomIJNS4_4SM904GMMA25MMA_64x64x16_F32F16F16_SSILNSQ_5MajorE0ELSS_0ELNSQ_7ScaleInE1ELST_1EEEEEENS4_6LayoutINS5_IJSC_SD_SD_EEENS5_IJSD_NSA_ILi0EEESY_EEEEENS5_IJNS4_10UnderscoreES11_S11_EEEEENS4_23SM90_TMA_LOAD_MULTICASTENS4_14ComposedLayoutINS4_7SwizzleILi3ELi4ELi3EEENS4_18smem_ptr_flag_bitsILi16EEENSW_INS5_IJNSA_ILi8EEESI_EEENS5_IJSI_SD_EEEEEEEvNS4_8identityES14_S1E_vS1F_EENS_8epilogue10collective6detail29Sm90TmaWarpSpecializedAdapterINS1I_15DefaultEpilogueISL_SM_SM_NS1H_6thread17LinearCombinationISL_Li1EffLNS1M_9ScaleType4KindE0ELNS_15FloatRoundStyleE2ESL_EENS1_15EpilogueDefaultEEEEEvvEEEEvNT_6ParamsE,"ax",@progbits
	.align	128
.text._ZN7cutlass13device_kernelINS_4gemm6kernel13GemmUniversalIN4cute5tupleIJiiiiEEENS1_10collective13CollectiveMmaINS1_34MainloopSm90TmaGmmaWarpSpecializedILi2ENS5_IJNS4_1CILi4EEENSA_ILi2EEENSA_ILi1EEEEEENS1_35KernelTmaWarpSpecializedCooperativeEEENS5_IJNSA_ILi256EEENSA_ILi64EEENSA_ILi128EEEEEENS_6half_tENS5_IJlSD_lEEESL_SM_NS4_8TiledMMAINS4_8MMA_AtomIJNS4_4SM904GMMA25MMA_64x64x16_F32F16F16_SSILNSQ_5MajorE0ELSS_0ELNSQ_7ScaleInE1ELST_1EEEEEENS4_6LayoutINS5_IJSC_SD_SD_EEENS5_IJSD_NSA_ILi0EEESY_EEEEENS5_IJNS4_10UnderscoreES11_S11_EEEEENS4_23SM90_TMA_LOAD_MULTICASTENS4_14ComposedLayoutINS4_7SwizzleILi3ELi4ELi3EEENS4_18smem_ptr_flag_bitsILi16EEENSW_INS5_IJNSA_ILi8EEESI_EEENS5_IJSI_SD_EEEEEEEvNS4_8identityES14_S1E_vS1F_EENS_8epilogue10collective6detail29Sm90TmaWarpSpecializedAdapterINS1I_15DefaultEpilogueISL_SM_SM_NS1H_6thread17LinearCombinationISL_Li1EffLNS1M_9ScaleType4KindE0ELNS_15FloatRoundStyleE2ESL_EENS1_15EpilogueDefaultEEEEEvvEEEEvNT_6ParamsE:
        .type           _ZN7cutlass13device_kernelINS_4gemm6kernel13GemmUniversalIN4cute5tupleIJiiiiEEENS1_10collective13CollectiveMmaINS1_34MainloopSm90TmaGmmaWarpSpecializedILi2ENS5_IJNS4_1CILi4EEENSA_ILi2EEENSA_ILi1EEEEEENS1_35KernelTmaWarpSpecializedCooperativeEEENS5_IJNSA_ILi256EEENSA_ILi64EEENSA_ILi128EEEEEENS_6half_tENS5_IJlSD_lEEESL_SM_NS4_8TiledMMAINS4_8MMA_AtomIJNS4_4SM904GMMA25MMA_64x64x16_F32F16F16_SSILNSQ_5MajorE0ELSS_0ELNSQ_7ScaleInE1ELST_1EEEEEENS4_6LayoutINS5_IJSC_SD_SD_EEENS5_IJSD_NSA_ILi0EEESY_EEEEENS5_IJNS4_10UnderscoreES11_S11_EEEEENS4_23SM90_TMA_LOAD_MULTICASTENS4_14ComposedLayoutINS4_7SwizzleILi3ELi4ELi3EEENS4_18smem_ptr_flag_bitsILi16EEENSW_INS5_IJNSA_ILi8EEESI_EEENS5_IJSI_SD_EEEEEEEvNS4_8identityES14_S1E_vS1F_EENS_8epilogue10collective6detail29Sm90TmaWarpSpecializedAdapterINS1I_15DefaultEpilogueISL_SM_SM_NS1H_6thread17LinearCombinationISL_Li1EffLNS1M_9ScaleType4KindE0ELNS_15FloatRoundStyleE2ESL_EENS1_15EpilogueDefaultEEEEEvvEEEEvNT_6ParamsE,@function
        .size           _ZN7cutlass13device_kernelINS_4gemm6kernel13GemmUniversalIN4cute5tupleIJiiiiEEENS1_10collective13CollectiveMmaINS1_34MainloopSm90TmaGmmaWarpSpecializedILi2ENS5_IJNS4_1CILi4EEENSA_ILi2EEENSA_ILi1EEEEEENS1_35KernelTmaWarpSpecializedCooperativeEEENS5_IJNSA_ILi256EEENSA_ILi64EEENSA_ILi128EEEEEENS_6half_tENS5_IJlSD_lEEESL_SM_NS4_8TiledMMAINS4_8MMA_AtomIJNS4_4SM904GMMA25MMA_64x64x16_F32F16F16_SSILNSQ_5MajorE0ELSS_0ELNSQ_7ScaleInE1ELST_1EEEEEENS4_6LayoutINS5_IJSC_SD_SD_EEENS5_IJSD_NSA_ILi0EEESY_EEEEENS5_IJNS4_10UnderscoreES11_S11_EEEEENS4_23SM90_TMA_LOAD_MULTICASTENS4_14ComposedLayoutINS4_7SwizzleILi3ELi4ELi3EEENS4_18smem_ptr_flag_bitsILi16EEENSW_INS5_IJNSA_ILi8EEESI_EEENS5_IJSI_SD_EEEEEEEvNS4_8identityES14_S1E_vS1F_EENS_8epilogue10collective6detail29Sm90TmaWarpSpecializedAdapterINS1I_15DefaultEpilogueISL_SM_SM_NS1H_6thread17LinearCombinationISL_Li1EffLNS1M_9ScaleType4KindE0ELNS_15FloatRoundStyleE2ESL_EENS1_15EpilogueDefaultEEEEEvvEEEEvNT_6ParamsE,(.L_x_191 - _ZN7cutlass13device_kernelINS_4gemm6kernel13GemmUniversalIN4cute5tupleIJiiiiEEENS1_10collective13CollectiveMmaINS1_34MainloopSm90TmaGmmaWarpSpecializedILi2ENS5_IJNS4_1CILi4EEENSA_ILi2EEENSA_ILi1EEEEEENS1_35KernelTmaWarpSpecializedCooperativeEEENS5_IJNSA_ILi256EEENSA_ILi64EEENSA_ILi128EEEEEENS_6half_tENS5_IJlSD_lEEESL_SM_NS4_8TiledMMAINS4_8MMA_AtomIJNS4_4SM904GMMA25MMA_64x64x16_F32F16F16_SSILNSQ_5MajorE0ELSS_0ELNSQ_7ScaleInE1ELST_1EEEEEENS4_6LayoutINS5_IJSC_SD_SD_EEENS5_IJSD_NSA_ILi0EEESY_EEEEENS5_IJNS4_10UnderscoreES11_S11_EEEEENS4_23SM90_TMA_LOAD_MULTICASTENS4_14ComposedLayoutINS4_7SwizzleILi3ELi4ELi3EEENS4_18smem_ptr_flag_bitsILi16EEENSW_INS5_IJNSA_ILi8EEESI_EEENS5_IJSI_SD_EEEEEEEvNS4_8identityES14_S1E_vS1F_EENS_8epilogue10collective6detail29Sm90TmaWarpSpecializedAdapterINS1I_15DefaultEpilogueISL_SM_SM_NS1H_6thread17LinearCombinationISL_Li1EffLNS1M_9ScaleType4KindE0ELNS_15FloatRoundStyleE2ESL_EENS1_15EpilogueDefaultEEEEEvvEEEEvNT_6ParamsE)
        .other          _ZN7cutlass13device_kernelINS_4gemm6kernel13GemmUniversalIN4cute5tupleIJiiiiEEENS1_10collective13CollectiveMmaINS1_34MainloopSm90TmaGmmaWarpSpecializedILi2ENS5_IJNS4_1CILi4EEENSA_ILi2EEENSA_ILi1EEEEEENS1_35KernelTmaWarpSpecializedCooperativeEEENS5_IJNSA_ILi256EEENSA_ILi64EEENSA_ILi128EEEEEENS_6half_tENS5_IJlSD_lEEESL_SM_NS4_8TiledMMAINS4_8MMA_AtomIJNS4_4SM904GMMA25MMA_64x64x16_F32F16F16_SSILNSQ_5MajorE0ELSS_0ELNSQ_7ScaleInE1ELST_1EEEEEENS4_6LayoutINS5_IJSC_SD_SD_EEENS5_IJSD_NSA_ILi0EEESY_EEEEENS5_IJNS4_10UnderscoreES11_S11_EEEEENS4_23SM90_TMA_LOAD_MULTICASTENS4_14ComposedLayoutINS4_7SwizzleILi3ELi4ELi3EEENS4_18smem_ptr_flag_bitsILi16EEENSW_INS5_IJNSA_ILi8EEESI_EEENS5_IJSI_SD_EEEEEEEvNS4_8identityES14_S1E_vS1F_EENS_8epilogue10collective6detail29Sm90TmaWarpSpecializedAdapterINS1I_15DefaultEpilogueISL_SM_SM_NS1H_6thread17LinearCombinationISL_Li1EffLNS1M_9ScaleType4KindE0ELNS_15FloatRoundStyleE2ESL_EENS1_15EpilogueDefaultEEEEEvvEEEEvNT_6ParamsE,@"STO_CUDA_ENTRY STV_DEFAULT"
_ZN7cutlass13device_kernelINS_4gemm6kernel13GemmUniversalIN4cute5tupleIJiiiiEEENS1_10collective13CollectiveMmaINS1_34MainloopSm90TmaGmmaWarpSpecializedILi2ENS5_IJNS4_1CILi4EEENSA_ILi2EEENSA_ILi1EEEEEENS1_35KernelTmaWarpSpecializedCooperativeEEENS5_IJNSA_ILi256EEENSA_ILi64EEENSA_ILi128EEEEEENS_6half_tENS5_IJlSD_lEEESL_SM_NS4_8TiledMMAINS4_8MMA_AtomIJNS4_4SM904GMMA25MMA_64x64x16_F32F16F16_SSILNSQ_5MajorE0ELSS_0ELNSQ_7ScaleInE1ELST_1EEEEEENS4_6LayoutINS5_IJSC_SD_SD_EEENS5_IJSD_NSA_ILi0EEESY_EEEEENS5_IJNS4_10UnderscoreES11_S11_EEEEENS4_23SM90_TMA_LOAD_MULTICASTENS4_14ComposedLayoutINS4_7SwizzleILi3ELi4ELi3EEENS4_18smem_ptr_flag_bitsILi16EEENSW_INS5_IJNSA_ILi8EEESI_EEENS5_IJSI_SD_EEEEEEEvNS4_8identityES14_S1E_vS1F_EENS_8epilogue10collective6detail29Sm90TmaWarpSpecializedAdapterINS1I_15DefaultEpilogueISL_SM_SM_NS1H_6thread17LinearCombinationISL_Li1EffLNS1M_9ScaleType4KindE0ELNS_15FloatRoundStyleE2ESL_EENS1_15EpilogueDefaultEEEEEvvEEEEvNT_6ParamsE:
[----:B------:R-:W0:Y:S01]  /*0000*/  LDC R1, c[0x0][0x28] ;  /* 0x00000a00ff017b82 */ /* 0x000e220000000800 */
[----:B------:R-:W1:Y:S01]  /*0010*/  S2R R98, SR_TID.X ;  /* 0x0000000000627919 */ /* 0x000e620000002100 */
[----:B------:R-:W-:Y:S01]  /*0020*/  ELECT P0, URZ, PT ;  /* 0x00000000003f782f */ /* 0x000fe20003800000 */
[----:B------:R-:W-:Y:S01]  /*0030*/  BSSY B0, `(.L_x_0) ;  /* 0x000000f000007945 */ /* 0x000fe20003800000 */
[--C-:B-1----:R-:W-:Y:S02]  /*0040*/  SHF.R.U32.HI R0, RZ, 0x5, R98.reuse ;  /* 0x00000005ff007819 */ /* 0x102fe40000011662 */
[----:B------:R-:W-:-:S03]  /*0050*/  SHF.R.U32.HI R6, RZ, 0x7, R98 ;  /* 0x00000007ff067819 */ /* 0x000fc60000011662 */
[----:B------:R-:W1:Y:S04]  /*0060*/  SHFL.IDX PT, R2, R0, RZ, 0x1f ;  /* 0x00001fff00027589 */ /* 0x000e6800000e0000 */
[----:B------:R2:W3:Y:S01]  /*0070*/  SHFL.IDX PT, R5, R6, RZ, 0x1f ;  /* 0x00001fff06057589 */ /* 0x0004e200000e0000 */
[----:B-1----:R-:W-:-:S13]  /*0080*/  ISETP.NE.OR P0, PT, R2, RZ, !P0 ;  /* 0x000000ff0200720c */ /* 0x002fda0004705670 */
[----:B0-23--:R-:W-:Y:S05]  /*0090*/  @P0 BRA `(.L_x_1) ;  /* 0x0000000000200947 */ /* 0x00dfea0003800000 */
[----:B------:R-:W-:Y:S02]  /*00a0*/  ULDC.64 UR4, c[0x0][0x198] ;  /* 0x0000660000047ab9 */ /* 0x000fe40000000a00 */
[----:B------:R-:W-:Y:S02]  /*00b0*/  UIADD3 UR6, UP0, UR4, 0xf0, URZ ;  /* 0x000000f004067890 */ /* 0x000fe4000ff1e03f */
[----:B------:R-:W-:Y:S02]  /*00c0*/  UIADD3 UR4, UP1, UR4, 0x1f0, URZ ;  /* 0x000001f004047890 */ /* 0x000fe4000ff3e03f */
[----:B------:R-:W-:Y:S02]  /*00d0*/  UIADD3.X UR7, URZ, UR5, URZ, UP0, !UPT ;  /* 0x000000053f077290 */ /* 0x000fe400087fe43f */
[----:B------:R-:W-:-:S07]  /*00e0*/  UIADD3.X UR5, URZ, UR5, URZ, UP1, !UPT ;  /* 0x000000053f057290 */ /* 0x000fce0008ffe43f */
[----:B------:R0:W-:Y:S02]  /*00f0*/  UTMACCTL.PF [UR6] ;  /* 0x00000000060079b9 */ /* 0x0001e40008040000 */
[----:B------:R0:W-:Y:S02]  /*0100*/  UTMACCTL.PF [UR4] ;  /* 0x00000000040079b9 */ /* 0x0001e40008040000 */
[----:B0-----:R-:W-:Y:S01]  /*0110*/  NOP ;  /* 0x0000000000007918 */ /* 0x001fe20000000000 */
.L_x_1:
[----:B------:R-:W-:Y:S05]  /*0120*/  BSYNC B0 ;  /* 0x0000000000007941 */ /* 0x000fea0003800000 */
.L_x_0:
[----:B------:R-:W0:Y:S01]  /*0130*/  SHFL.IDX PT, R3, R0, RZ, 0x1f ;  /* 0x00001fff00037589 */ /* 0x000e2200000e0000 */
[----:B------:R-:W-:-:S04]  /*0140*/  SHF.R.S32.HI R7, RZ, 0x1f, R98 ;  /* 0x0000001fff077819 */ /* 0x000fc80000011462 */
[----:B------:R-:W-:Y:S02]  /*0150*/  LEA.HI R7, R7, R98, RZ, 0x7 ;  /* 0x0000006207077211 */ /* 0x000fe400078f38ff */
[----:B0-----:R-:W-:-:S13]  /*0160*/  ISETP.NE.AND P0, PT, R3, RZ, PT ;  /* 0x000000ff0300720c */ /* 0x001fda0003f05270 */
[----:B------:R-:W-:Y:S05]  /*0170*/  @P0 BRA `(.L_x_2) ;  /* 0x0000000000480947 */ /* 0x000fea0003800000 */
[----:B------:R-:W0:Y:S01]  /*0180*/  S2UR UR8, SR_CgaCtaId ;  /* 0x00000000000879c3 */ /* 0x000e220000008800 */
[----:B------:R-:W-:Y:S01]  /*0190*/  UMOV UR4, 0x400 ;  /* 0x0000040000047882 */ /* 0x000fe20000000000 */
[----:B------:R-:W-:Y:S01]  /*01a0*/  UMOV UR5, 0x1 ;  /* 0x0000000100057882 */ /* 0x000fe20000000000 */
[----:B------:R-:W-:Y:S01]  /*01b0*/  UMOV UR6, 0xa ;  /* 0x0000000a00067882 */ /* 0x000fe20000000000 */
[----:B------:R-:W-:Y:S01]  /*01c0*/  ELECT P0, URZ, PT ;  /* 0x00000000003f782f */ /* 0x000fe20003800000 */
[----:B------:R-:W-:-:S04]  /*01d0*/  UIADD3 UR6, -UR6, 0x100000, URZ ;  /* 0x0010000006067890 */ /* 0x000fc8000fffe13f */
[----:B------:R-:W-:Y:S02]  /*01e0*/  USHF.L.U32 UR7, UR6, 0xb, URZ ;  /* 0x0000000b06077899 */ /* 0x000fe4000800063f */
[----:B------:R-:W-:Y:S02]  /*01f0*/  USHF.L.U32 UR6, UR6, 0x1, URZ ;  /* 0x0000000106067899 */ /* 0x000fe4000800063f */
[----:B0-----:R-:W-:Y:S02]  /*0200*/  ULEA UR8, UR8, UR4, 0x18 ;  /* 0x0000000408087291 */ /* 0x001fe4000f8ec03f */
[----:B------:R-:W-:-:S04]  /*0210*/  UIADD3 UR4, -UR5, 0x100000, URZ ;  /* 0x0010000005047890 */ /* 0x000fc8000fffe13f */
[----:B------:R-:W-:Y:S02]  /*0220*/  USHF.L.U32 UR5, UR4, 0xb, URZ ;  /* 0x0000000b04057899 */ /* 0x000fe4000800063f */
[----:B------:R-:W-:Y:S01]  /*0230*/  USHF.L.U32 UR4, UR4, 0x1, URZ ;  /* 0x0000000104047899 */ /* 0x000fe2000800063f */
[----:B------:R-:W0:Y:S11]  /*0240*/  FENCE.VIEW.ASYNC.S ;  /* 0x00000000000073c6 */ /* 0x000e360000000000 */
[----:B0-----:R0:W1:Y:S01]  /*0250*/  SYNCS.EXCH.64 URZ, [UR8], UR4 ;  /* 0x00000004083f75b2 */ /* 0x0010620008000100 */
[----:B------:R0:W2:Y:S01]  /*0260*/  SYNCS.EXCH.64 URZ, [UR8+0x10], UR6 ;  /* 0x00001006083f75b2 */ /* 0x0000a20008000100 */
[----:B------:R0:W3:Y:S01]  /*0270*/  SYNCS.EXCH.64 URZ, [UR8+0x8], UR4 ;  /* 0x00000804083f75b2 */ /* 0x0000e20008000100 */
[----:B------:R0:W4:Y:S01]  /*0280*/  SYNCS.EXCH.64 URZ, [UR8+0x18], UR6 ;  /* 0x00001806083f75b2 */ /* 0x0001220008000100 */
[----:B------:R-:W-:Y:S01]  /*0290*/  NOP ;  /* 0x0000000000007918 */ /* 0x000fe20000000000 */
.L_x_2:
[----:B0-----:R-:W0:Y:S01]  /*02a0*/  S2UR UR8, SR_CTAID.X ;  /* 0x00000000000879c3 */ /* 0x001e220000002500 */
[----:B------:R-:W-:Y:S01]  /*02b0*/  LOP3.LUT R7, R7, 0xffffff80, RZ, 0xc0, !PT ;  /* 0xffffff8007077812 */ /* 0x000fe200078ec0ff */
[----:B------:R-:W5:Y:S01]  /*02c0*/  SHFL.IDX PT, R0, R0, RZ, 0x1f ;  /* 0x00001fff00007589 */ /* 0x000f6200000e0000 */
[----:B------:R-:W-:Y:S01]  /*02d0*/  SHF.R.S32.HI R12, RZ, 0x1f, R3 ;  /* 0x0000001fff0c7819 */ /* 0x000fe20000011403 */
[----:B------:R-:W-:Y:S01]  /*02e0*/  ULDC UR4, c[0x0][0x150] ;  /* 0x0000540000047ab9 */ /* 0x000fe20000000800 */
[----:B------:R-:W-:Y:S01]  /*02f0*/  ELECT P0, URZ, PT ;  /* 0x00000000003f782f */ /* 0x000fe20003800000 */
[----:B------:R-:W-:Y:S01]  /*0300*/  IMAD.IADD R8, R98, 0x1, -R7 ;  /* 0x0000000162087824 */ /* 0x000fe200078e0a07 */
[----:B------:R-:W1:Y:S01]  /*0310*/  S2R R4, SR_CTAID.Y ;  /* 0x0000000000047919 */ /* 0x000e620000002600 */
[----:B------:R-:W-:Y:S01]  /*0320*/  LEA.HI R12, R12, R3, RZ, 0x2 ;  /* 0x000000030c0c7211 */ /* 0x000fe200078f10ff */
[----:B------:R-:W2:Y:S01]  /*0330*/  LDC R11, c[0x0][0x144] ;  /* 0x00005100ff0b7b82 */ /* 0x000ea20000000800 */
[----:B------:R-:W-:Y:S01]  /*0340*/  NOP ;  /* 0x0000000000007918 */ /* 0x000fe20000000000 */
[----:B------:R-:W-:Y:S01]  /*0350*/  SHF.R.S32.HI R7, RZ, 0x1f, R8 ;  /* 0x0000001fff077819 */ /* 0x000fe20000011408 */
[----:B------:R-:W-:Y:S01]  /*0360*/  NOP ;  /* 0x0000000000007918 */ /* 0x000fe20000000000 */
[----:B------:R-:W-:Y:S01]  /*0370*/  LOP3.LUT R12, R12, 0x3ffffffc, RZ, 0xc0, !PT ;  /* 0x3ffffffc0c0c7812 */ /* 0x000fe200078ec0ff */
[----:B------:R-:W-:Y:S01]  /*0380*/  IMAD.MOV.U32 R22, RZ, RZ, 0x1 ;  /* 0x00000001ff167424 */ /* 0x000fe200078e00ff */
[----:B------:R-:W-:-:S02]  /*0390*/  LEA.HI R7, R7, R8, RZ, 0x3 ;  /* 0x0000000807077211 */ /* 0x000fc400078f18ff */
[----:B------:R-:W-:Y:S01]  /*03a0*/  ISETP.NE.AND P3, PT, R5, RZ, PT ;  /* 0x000000ff0500720c */ /* 0x000fe20003f65270 */
[----:B------:R-:W-:Y:S01]  /*03b0*/  IMAD.IADD R3, R3, 0x1, -R12 ;  /* 0x0000000103037824 */ /* 0x000fe200078e0a0c */
[--C-:B------:R-:W-:Y:S01]  /*03c0*/  SHF.R.S32.HI R9, RZ, 0x3, R7.reuse ;  /* 0x00000003ff097819 */ /* 0x100fe20000011407 */
[----:B------:R-:W3:Y:S01]  /*03d0*/  LDC R12, c[0x0][0x140] ;  /* 0x00005000ff0c7b82 */ /* 0x000ee20000000800 */
[----:B------:R-:W-:Y:S02]  /*03e0*/  SHF.R.S32.HI R10, RZ, 0x1f, R7 ;  /* 0x0000001fff0a7819 */ /* 0x000fe40000011407 */
[----:B0-----:R-:W-:Y:S02]  /*03f0*/  I2FP.F32.U32 R7, UR8 ;  /* 0x0000000800077c45 */ /* 0x001fe40008201000 */
[----:B------:R-:W-:Y:S02]  /*0400*/  LEA.HI R10, R10, R9, RZ, 0x2 ;  /* 0x000000090a0a7211 */ /* 0x000fe400078f10ff */
[----:B-----5:R-:W-:Y:S01]  /*0410*/  ISETP.NE.OR P0, PT, R0, RZ, !P0 ;  /* 0x000000ff0000720c */ /* 0x020fe20004705670 */
[----:B------:R-:W-:Y:S01]  /*0420*/  FMUL R7, R7, UR4 ;  /* 0x0000000407077c20 */ /* 0x000fe20008400000 */
[----:B------:R-:W-:Y:S01]  /*0430*/  LOP3.LUT R10, R10, 0xfffffffc, RZ, 0xc0, !PT ;  /* 0xfffffffc0a0a7812 */ /* 0x000fe200078ec0ff */
[----:B------:R-:W-:-:S04]  /*0440*/  ULDC UR4, c[0x0][0x154] ;  /* 0x0000550000047ab9 */ /* 0x000fc80000000800 */
[----:B------:R-:W0:Y:S01]  /*0450*/  F2I.U32.TRUNC.NTZ R7, R7 ;  /* 0x0000000700077305 */ /* 0x000e22000020f000 */
[----:B------:R-:W-:-:S04]  /*0460*/  IMAD.IADD R10, R9, 0x1, -R10 ;  /* 0x00000001090a7824 */ /* 0x000fc800078e0a0a */
[----:B------:R-:W-:Y:S01]  /*0470*/  IMAD R10, R3, 0x4, R10 ;  /* 0x00000004030a7824 */ /* 0x000fe200078e020a */
[----:B------:R-:W-:Y:S01]  /*0480*/  VOTEU.ALL UP0, P0 ;  /* 0x00000000003f7886 */ /* 0x000fe20000000000 */
[----:B------:R-:W-:Y:S02]  /*0490*/  VOTEU.ALL UP1, P0 ;  /* 0x00000000003f7886 */ /* 0x000fe40000020000 */
[----:B------:R-:W-:Y:S01]  /*04a0*/  IMAD.SHL.U32 R19, R10, 0x4, RZ ;  /* 0x000000040a137824 */ /* 0x000fe200078e00ff */
[----:B------:R-:W-:Y:S01]  /*04b0*/  SHF.R.S32.HI R3, RZ, 0x1f, R10 ;  /* 0x0000001fff037819 */ /* 0x000fe2000001140a */
[----:B------:R-:W5:Y:S01]  /*04c0*/  @!UP0 S2UR UR7, SR_CgaCtaId ;  /* 0x00000000000789c3 */ /* 0x000f620000008800 */
[----:B------:R-:W-:Y:S01]  /*04d0*/  @!UP0 UMOV UR6, 0x400 ;  /* 0x0000040000068882 */ /* 0x000fe20000000000 */
[----:B---3--:R-:W-:Y:S01]  /*04e0*/  ISETP.EQ.U32.AND P2, PT, R12, 0x1, PT ;  /* 0x000000010c00780c */ /* 0x008fe20003f42070 */
[----:B0-----:R-:W-:Y:S01]  /*04f0*/  IMAD.MOV R14, RZ, RZ, -R7 ;  /* 0x000000ffff0e7224 */ /* 0x001fe200078e0a07 */
[----:B------:R-:W-:-:S02]  /*0500*/  LEA.HI R0, R3, R10, RZ, 0x2 ;  /* 0x0000000a03007211 */ /* 0x000fc400078f10ff */
[----:B------:R-:W-:Y:S01]  /*0510*/  LOP3.LUT R19, R10, 0xc, R19, 0x78, !PT ;  /* 0x0000000c0a137812 */ /* 0x000fe200078e7813 */
[----:B--2---:R-:W-:Y:S01]  /*0520*/  IMAD R3, R11, R14, UR8 ;  /* 0x000000080b037e24 */ /* 0x004fe2000f8e020e */
[----:B------:R-:W-:Y:S01]  /*0530*/  LOP3.LUT R9, R0, 0xfffffffc, RZ, 0xc0, !PT ;  /* 0xfffffffc00097812 */ /* 0x000fe200078ec0ff */
[----:B------:R-:W0:Y:S01]  /*0540*/  LDC R7, c[0x0][0x148] ;  /* 0x00005200ff077b82 */ /* 0x000e220000000800 */
[----:B-1----:R-:W-:-:S03]  /*0550*/  I2FP.F32.U32 R11, R4 ;  /* 0x00000004000b7245 */ /* 0x002fc60000201000 */
[----:B------:R-:W-:Y:S01]  /*0560*/  IMAD.IADD R0, R10, 0x1, -R9 ;  /* 0x000000010a007824 */ /* 0x000fe200078e0a09 */
[----:B------:R-:W-:Y:S01]  /*0570*/  SHF.R.S32.HI R9, RZ, 0x1f, R2 ;  /* 0x0000001fff097819 */ /* 0x000fe20000011402 */
[----:B------:R-:W-:Y:S01]  /*0580*/  FMUL R11, R11, UR4 ;  /* 0x000000040b0b7c20 */ /* 0x000fe20008400000 */
[----:B------:R-:W-:Y:S01]  /*0590*/  UMOV UR4, 0x20 ;  /* 0x0000002000047882 */ /* 0x000fe20000000000 */
[----:B------:R-:W-:Y:S01]  /*05a0*/  VIADD R10, R5, 0xffffffff ;  /* 0xffffffff050a7836 */ /* 0x000fe20000000000 */
[----:B------:R-:W-:Y:S01]  /*05b0*/  ISETP.NE.AND P4, PT, R0, R3, PT ;  /* 0x000000030000720c */ /* 0x000fe20003f85270 */
[----:B------:R-:W-:-:S04]  /*05c0*/  @!UP0 UIADD3 UR4, -UR4, 0x100000, URZ ;  /* 0x0010000004048890 */ /* 0x000fc8000fffe13f */
[----:B------:R-:W-:Y:S02]  /*05d0*/  @!UP0 USHF.L.U32 UR5, UR4, 0xb, URZ ;  /* 0x0000000b04058899 */ /* 0x000fe4000800063f */
[----:B------:R-:W-:Y:S01]  /*05e0*/  @!UP0 USHF.L.U32 UR4, UR4, 0x1, URZ ;  /* 0x0000000104048899 */ /* 0x000fe2000800063f */
[----:B------:R-:W-:Y:S01]  /*05f0*/  LEA.HI R9, R9, R2, RZ, 0x2 ;  /* 0x0000000209097211 */ /* 0x000fe200078f10ff */
[----:B------:R-:W1:Y:S01]  /*0600*/  F2I.U32.TRUNC.NTZ R11, R11 ;  /* 0x0000000b000b7305 */ /* 0x000e62000020f000 */
[----:B------:R-:W-:Y:S01]  /*0610*/  ISETP.GE.U32.AND P6, PT, R10, 0x2, PT ;  /* 0x000000020a00780c */ /* 0x000fe20003fc6070 */
[----:B-----5:R-:W-:Y:S01]  /*0620*/  @!UP0 ULEA UR6, UR7, UR6, 0x18 ;  /* 0x0000000607068291 */ /* 0x020fe2000f8ec03f */
[----:B------:R-:W-:Y:S01]  /*0630*/  LOP3.LUT R9, R9, 0xfffffffc, RZ, 0xc0, !PT ;  /* 0xfffffffc09097812 */ /* 0x000fe200078ec0ff */
[----:B------:R-:W-:Y:S01]  /*0640*/  VOTEU.ALL UP0, P0 ;  /* 0x00000000003f7886 */ /* 0x000fe20000000000 */
[----:B------:R-:W-:-:S03]  /*0650*/  LOP3.LUT P0, RZ, R8, 0x7, RZ, 0xc0, !PT ;  /* 0x0000000708ff7812 */ /* 0x000fc6000780c0ff */
[----:B------:R-:W-:Y:S01]  /*0660*/  IMAD.IADD R0, R2, 0x1, -R9 ;  /* 0x0000000102007824 */ /* 0x000fe200078e0a09 */
[----:B------:R-:W-:Y:S02]  /*0670*/  ISETP.LT.U32.AND P0, PT, R19, 0x8, !P0 ;  /* 0x000000081300780c */ /* 0x000fe40004701070 */
[----:B------:R-:W-:Y:S02]  /*0680*/  @P4 SHF.R.S32.HI R2, RZ, 0x1f, R19 ;  /* 0x0000001fff024819 */ /* 0x000fe40000011413 */
[----:B------:R-:W-:Y:S01]  /*0690*/  ISETP.NE.AND P1, PT, R0, 0x3, PT ;  /* 0x000000030000780c */ /* 0x000fe20003f25270 */
[----:B------:R-:W2:Y:S02]  /*06a0*/  FENCE.VIEW.ASYNC.S ;  /* 0x00000000000073c6 */ /* 0x000ea40000000000 */
[----:B--2---:R2:W3:Y:S01]  /*06b0*/  @!UP0 SYNCS.EXCH.64 URZ, [UR6+0x30], UR4 ;  /* 0x00003004063f85b2 */ /* 0x0044e20008000100 */
[----:B-1----:R-:W-:Y:S01]  /*06c0*/  IMAD.MOV R20, RZ, RZ, -R11 ;  /* 0x000000ffff147224 */ /* 0x002fe200078e0a0b */
[----:B------:R-:W-:-:S02]  /*06d0*/  @P4 LEA.HI R2, R2, R19, RZ, 0x2 ;  /* 0x0000001302024211 */ /* 0x000fc400078f10ff */
[----:B------:R-:W-:Y:S01]  /*06e0*/  ISETP.EQ.OR P1, PT, R0, RZ, !P1 ;  /* 0x000000ff0000720c */ /* 0x000fe20004f22670 */
[----:B0-----:R-:W-:Y:S01]  /*06f0*/  IMAD R9, R7, R20, R4 ;  /* 0x0000001407097224 */ /* 0x001fe200078e0204 */
[----:B------:R-:W-:Y:S02]  /*0700*/  @P4 SHF.R.S32.HI R2, RZ, 0x2, R2 ;  /* 0x00000002ff024819 */ /* 0x000fe40000011402 */
[----:B------:R-:W-:Y:S02]  /*0710*/  ISETP.EQ.AND P1, PT, R5, RZ, P1 ;  /* 0x000000ff0500720c */ /* 0x000fe40000f22270 */
[----:B------:R-:W-:Y:S02]  /*0720*/  @P4 ISETP.NE.AND P5, PT, R2, R9, PT ;  /* 0x000000090200420c */ /* 0x000fe40003fa5270 */
[----:B------:R-:W-:Y:S02]  /*0730*/  SEL R9, RZ, 0x1, !P0 ;  /* 0x00000001ff097807 */ /* 0x000fe40004000000 */
[----:B------:R-:W-:-:S02]  /*0740*/  @P4 SEL R22, RZ, 0x1, P5 ;  /* 0x00000001ff164807 */ /* 0x000fc40002800000 */
[----:B------:R-:W-:Y:S01]  /*0750*/  SEL R18, RZ, 0x1, !P1 ;  /* 0x00000001ff127807 */ /* 0x000fe20004800000 */
[----:B------:R2:W0:Y:S01]  /*0760*/  @!UP1 SYNCS.EXCH.64 URZ, [UR6+0x38], UR4 ;  /* 0x00003804063f95b2 */ /* 0x0004220008000100 */
[----:B------:R-:W-:Y:S01]  /*0770*/  LOP3.LUT R22, R22, R9, RZ, 0xc0, !PT ;  /* 0x0000000916167212 */ /* 0x000fe200078ec0ff */
[----:B------:R-:W-:Y:S01]  /*0780*/  NOP ;  /* 0x0000000000007918 */ /* 0x000fe20000000000 */
[----:B------:R-:W-:Y:S02]  /*0790*/  LOP3.LUT R11, R98, 0x7f, RZ, 0xc0, !PT ;  /* 0x0000007f620b7812 */ /* 0x000fe400078ec0ff */
[----:B------:R-:W-:Y:S01]  /*07a0*/  SEL R18, R18, 0x2, P6 ;  /* 0x0000000212127807 */ /* 0x000fe20003000000 */
[----:B--23--:R-:W-:Y:S06]  /*07b0*/  @!P2 BRA `(.L_x_3) ;  /* 0x000000000008a947 */ /* 0x00cfec0003800000 */
[----:B0---4-:R-:W-:Y:S01]  /*07c0*/  UCGABAR_ARV ;  /* 0x00000000000079c7 */ /* 0x011fe20008000000 */
[----:B------:R-:W-:Y:S05]  /*07d0*/  BRA `(.L_x_4) ;  /* 0x0000000000047947 */ /* 0x000fea0003800000 */
.L_x_3:
[----:B0---4-:R-:W-:Y:S01]  /*07e0*/  NOP ;  /* 0x0000000000007918 */ /* 0x011fe20000000000 */
.L_x_4:
[----:B------:R-:W0:Y:S01]  /*07f0*/  LDC R2, c[0x0][0x65c] ;  /* 0x00019700ff027b82 */ /* 0x000e220000000800 */
[----:B------:R-:W-:Y:S01]  /*0800*/  LOP3.LUT R5, R5, 0xfffff7ff, RZ, 0xc0, !PT ;  /* 0xfffff7ff05057812 */ /* 0x000fe200078ec0ff */
[----:B------:R-:W-:Y:S02]  /*0810*/  IMAD.U32 R8, RZ, RZ, UR8 ;  /* 0x00000008ff087e24 */ /* 0x000fe4000f8e00ff */
[----:B------:R-:W-:Y:S01]  /*0820*/  IMAD.MOV.U32 R9, RZ, RZ, RZ ;  /* 0x000000ffff097224 */ /* 0x000fe200078e00ff */
[----:B0-----:R-:W-:-:S13]  /*0830*/  ISETP.NE.AND P1, PT, R2, 0x1, PT ;  /* 0x000000010200780c */ /* 0x001fda0003f25270 */
[----:B------:R-:W0:Y:S01]  /*0840*/  @P1 LDC R17, c[0x0][0x10] ;  /* 0x00000400ff111b82 */ /* 0x000e220000000800 */
[----:B------:R-:W-:Y:S01]  /*0850*/  @P1 LOP3.LUT R5, R5, 0x800, RZ, 0xfc, !PT ;  /* 0x0000080005051812 */ /* 0x000fe200078efcff */
[----:B------:R-:W-:Y:S02]  /*0860*/  @P1 IMAD.MOV.U32 R5, RZ, RZ, RZ ;  /* 0x000000ffff051224 */ /* 0x000fe400078e00ff */
[----:B------:R-:W-:-:S04]  /*0870*/  @P1 IMAD.MOV.U32 R15, RZ, RZ, RZ ;  /* 0x000000ffff0f1224 */ /* 0x000fc800078e00ff */
[----:B------:R-:W1:Y:S01]  /*0880*/  @!P1 LDC R13, c[0x0][0xc] ;  /* 0x00000300ff0d9b82 */ /* 0x000e620000000800 */
[----:B------:R-:W-:Y:S01]  /*0890*/  ULDC UR4, c[0x0][0xc] ;  /* 0x0000030000047ab9 */ /* 0x000fe20000000800 */
[----:B------:R-:W-:Y:S01]  /*08a0*/  ULDC UR5, c[0x0][0x10] ;  /* 0x0000040000057ab9 */ /* 0x000fe20000000800 */
[----:B------:R-:W-:Y:S01]  /*08b0*/  ULDC UR6, c[0x0][0x14] ;  /* 0x0000050000067ab9 */ /* 0x000fe20000000800 */
[----:B------:R-:W-:-:S04]  /*08c0*/  UIMAD.WIDE.U32 UR4, UR4, UR5, URZ ;  /* 0x00000005040472a5 */ /* 0x000fc8000f8e003f */
[----:B------:R-:W-:Y:S02]  /*08d0*/  UIMAD.WIDE.U32 UR38, UR4, UR6, URZ ;  /* 0x00000006042672a5 */ /* 0x000fe4000f8e003f */
[----:B------:R-:W-:-:S04]  /*08e0*/  UIMAD UR41, UR5, UR6, URZ ;  /* 0x00000006052972a4 */ /* 0x000fc8000f8e023f */
[----:B------:R-:W-:Y:S01]  /*08f0*/  UIADD3 UR41, UR39, UR41, URZ ;  /* 0x0000002927297290 */ /* 0x000fe2000fffe03f */
[----:B0-----:R-:W-:-:S04]  /*0900*/  @P1 IMAD.WIDE.U32 R16, R17, UR8, R4 ;  /* 0x0000000811101c25 */ /* 0x001fc8000f8e0004 */
[----:B------:R-:W-:Y:S02]  /*0910*/  @P1 IMAD.IADD R17, R17, 0x1, R15 ;  /* 0x0000000111111824 */ /* 0x000fe400078e020f */
[----:B-1----:R-:W-:-:S04]  /*0920*/  @!P1 IMAD.WIDE.U32 R8, R4, R13, R8 ;  /* 0x0000000d04089225 */ /* 0x002fc800078e0008 */
[----:B------:R-:W-:Y:S02]  /*0930*/  @!P1 IMAD.MOV.U32 R16, RZ, RZ, R8 ;  /* 0x000000ffff109224 */ /* 0x000fe400078e0008 */
[----:B------:R-:W-:Y:S01]  /*0940*/  @!P1 IMAD.MOV.U32 R17, RZ, RZ, R9 ;  /* 0x000000ffff119224 */ /* 0x000fe200078e0009 */
[----:B------:R-:W-:Y:S06]  /*0950*/  @!P2 BRA `(.L_x_5) ;  /* 0x00000000000ca947 */ /* 0x000fec0003800000 */
[----:B------:R-:W-:Y:S01]  /*0960*/  UCGABAR_WAIT ;  /* 0x0000000000007dc7 */ /* 0x000fe20008000000 */
[----:B------:R-:W-:Y:S01]  /*0970*/  CCTL.IVALL ;  /* 0x00000000ff00798f */ /* 0x000fe20002000000 */
[----:B------:R-:W-:Y:S05]  /*0980*/  BRA `(.L_x_6) ;  /* 0x0000000000047947 */ /* 0x000fea0003800000 */
.L_x_5:
[----:B------:R-:W-:Y:S06]  /*0990*/  BAR.SYNC.DEFER_BLOCKING 0x0 ;  /* 0x0000000000007b1d */ /* 0x000fec0000010000 */
.L_x_6:
[----:B------:R-:W-:Y:S05]  /*09a0*/  @!P3 BRA `(.L_x_7) ;  /* 0x000000700084b947 */ /* 0x000fea0003800000 */
[----:B------:R-:W-:-:S13]  /*09b0*/  ISETP.GT.U32.AND P0, PT, R10, 0x1, PT ;  /* 0x000000010a00780c */ /* 0x000fda0003f04070 */
[----:B------:R-:W-:Y:S05]  /*09c0*/  @P0 EXIT ;  /* 0x000000000000094d */ /* 0x000fea0003800000 */
[----:B------:R-:W-:Y:S01]  /*09d0*/  ULDC.64 UR4, c[0x0][0x650] ;  /* 0x0001940000047ab9 */ /* 0x000fe20000000a00 */
[----:B------:R-:W-:Y:S01]  /*09e0*/  PRMT R0, RZ, 0x7610, R0 ;  /* 0x00007610ff007816 */ /* 0x000fe20000000000 */
[----:B------:R-:W-:Y:S01]  /*09f0*/  IMAD.MOV.U32 R111, RZ, RZ, -0x1 ;  /* 0xffffffffff6f7424 */ /* 0x000fe200078e00ff */
[----:B------:R-:W-:Y:S01]  /*0a00*/  ISETP.GE.U32.AND P0, PT, R16, UR4, PT ;  /* 0x0000000410007c0c */ /* 0x000fe2000bf06070 */
[----:B------:R-:W-:Y:S02]  /*0a10*/  IMAD.MOV.U32 R103, RZ, RZ, -0x1 ;  /* 0xffffffffff677424 */ /* 0x000fe400078e00ff */
[----:B------:R-:W-:Y:S01]  /*0a20*/  IMAD.MOV.U32 R23, RZ, RZ, -0x1 ;  /* 0xffffffffff177424 */ /* 0x000fe200078e00ff */
[----:B------:R-:W-:-:S13]  /*0a30*/  ISETP.GE.U32.AND.EX P0, PT, R17, UR5, PT, P0 ;  /* 0x0000000511007c0c */ /* 0x000fda000bf06100 */
[----:B------:R-:W-:Y:S05]  /*0a40*/  @P0 BRA `(.L_x_8) ;  /* 0x00000004002c0947 */ /* 0x000fea0003800000 */
[----:B------:R-:W0:Y:S01]  /*0a50*/  LDC.64 R24, c[0x0][0x628] ;  /* 0x00018a00ff187b82 */ /* 0x000e220000000a00 */
[----:B------:R-:W-:Y:S02]  /*0a60*/  IMAD.MOV.U32 R8, RZ, RZ, R16 ;  /* 0x000000ffff087224 */ /* 0x000fe400078e0010 */
[----:B------:R-:W-:-:S05]  /*0a70*/  IMAD.MOV.U32 R9, RZ, RZ, R17 ;  /* 0x000000ffff097224 */ /* 0x000fca00078e0011 */
[----:B------:R-:W1:Y:S08]  /*0a80*/  LDC R0, c[0x0][0x630] ;  /* 0x00018c00ff007b82 */ /* 0x000e700000000800 */
[----:B------:R-:W2:Y:S01]  /*0a90*/  LDC.64 R26, c[0x0][0x620] ;  /* 0x00018800ff1a7b82 */ /* 0x000ea20000000a00 */
[----:B0-----:R-:W-:-:S04]  /*0aa0*/  ISETP.NE.U32.AND P0, PT, R24, RZ, PT ;  /* 0x000000ff1800720c */ /* 0x001fc80003f05070 */
[----:B------:R-:W-:-:S13]  /*0ab0*/  ISETP.NE.AND.EX P0, PT, R25, RZ, PT, P0 ;  /* 0x000000ff1900720c */ /* 0x000fda0003f05300 */
[----:B-12---:R-:W-:Y:S05]  /*0ac0*/  @!P0 BRA `(.L_x_9) ;  /* 0x0000000000288947 */ /* 0x006fea0003800000 */
[----:B------:R-:W0:Y:S02]  /*0ad0*/  LDC R15, c[0x0][0x634] ;  /* 0x00018d00ff0f7b82 */ /* 0x000e240000000800 */
[----:B0-----:R-:W-:-:S05]  /*0ae0*/  IADD3 R15, P0, R16, R15, RZ ;  /* 0x0000000f100f7210 */ /* 0x001fca0007f1e0ff */
[----:B------:R-:W-:-:S04]  /*0af0*/  IMAD.X R21, RZ, RZ, R17, P0 ;  /* 0x000000ffff157224 */ /* 0x000fc800000e0611 */
[----:B------:R-:W-:-:S04]  /*0b00*/  IMAD.WIDE.U32 R8, R21, R24, RZ ;  /* 0x0000001815087225 */ /* 0x000fc800078e00ff */
[----:B------:R-:W-:-:S04]  /*0b10*/  IMAD.WIDE.U32 R12, P0, R15, R25, R8 ;  /* 0x000000190f0c7225 */ /* 0x000fc80007800008 */
[----:B------:R-:W-:-:S04]  /*0b20*/  IMAD.WIDE.U32 R8, R15, R24, RZ ;  /* 0x000000180f087225 */ /* 0x000fc800078e00ff */
[----:B------:R-:W-:Y:S01]  /*0b30*/  IMAD.X R15, RZ, RZ, RZ, P0 ;  /* 0x000000ffff0f7224 */ /* 0x000fe200000e06ff */
[----:B------:R-:W-:Y:S01]  /*0b40*/  IADD3 RZ, P0, R9, R12, RZ ;  /* 0x0000000c09ff7210 */ /* 0x000fe20007f1e0ff */
[----:B------:R-:W-:-:S04]  /*0b50*/  IMAD.MOV.U32 R14, RZ, RZ, R13 ;  /* 0x000000ffff0e7224 */ /* 0x000fc800078e000d */
[----:B------:R-:W-:-:S08]  /*0b60*/  IMAD.WIDE.U32.X R8, R21, R25, R14, P0 ;  /* 0x0000001915087225 */ /* 0x000fd000000e040e */
.L_x_9:
[----:B------:R-:W0:Y:S01]  /*0b70*/  LDC.64 R28, c[0x0][0x640] ;  /* 0x00019000ff1c7b82 */ /* 0x000e220000000a00 */
[--C-:B------:R-:W-:Y:S01]  /*0b80*/  SHF.R.U64 R30, R8, R0, R9.reuse ;  /* 0x00000000081e7219 */ /* 0x100fe20000001209 */
[----:B------:R-:W-:Y:S01]  /*0b90*/  IMAD R20, R7, R20, R4 ;  /* 0x0000001407147224 */ /* 0x000fe200078e0204 */
[----:B------:R-:W-:Y:S02]  /*0ba0*/  SHF.R.U32.HI R0, RZ, R0, R9 ;  /* 0x00000000ff007219 */ /* 0x000fe40000011609 */
[----:B------:R-:W-:-:S03]  /*0bb0*/  IADD3 R5, P0, RZ, -R30, RZ ;  /* 0x8000001eff057210 */ /* 0x000fc60007f1e0ff */
[----:B------:R-:W1:Y:S02]  /*0bc0*/  LDC R12, c[0x0][0x618] ;  /* 0x00018600ff0c7b82 */ /* 0x000e640000000800 */
[----:B------:R-:W-:-:S04]  /*0bd0*/  IMAD.X R9, RZ, RZ, ~R0, P0 ;  /* 0x000000ffff097224 */ /* 0x000fc800000e0e00 */
[-C--:B------:R-:W-:Y:S02]  /*0be0*/  IMAD R0, R9, R26.reuse, RZ ;  /* 0x0000001a09007224 */ /* 0x080fe400078e02ff */
[----:B------:R-:W2:Y:S01]  /*0bf0*/  LDC R14, c[0x0][0x608] ;  /* 0x00018200ff0e7b82 */ /* 0x000ea20000000800 */
[----:B------:R-:W-:-:S04]  /*0c00*/  IMAD.WIDE.U32 R8, R5, R26, R16 ;  /* 0x0000001a05087225 */ /* 0x000fc800078e0010 */
[----:B------:R-:W-:Y:S02]  /*0c10*/  IMAD R5, R5, R27, R0 ;  /* 0x0000001b05057224 */ /* 0x000fe400078e0200 */
[----:B------:R-:W-:Y:S01]  /*0c20*/  IMAD.MOV.U32 R27, RZ, RZ, 0x1 ;  /* 0x00000001ff1b7424 */ /* 0x000fe200078e00ff */
[----:B------:R-:W3:Y:S01]  /*0c30*/  LDC R24, c[0x0][0x658] ;  /* 0x00019600ff187b82 */ /* 0x000ee20000000800 */
[----:B------:R-:W-:Y:S01]  /*0c40*/  IMAD.IADD R5, R9, 0x1, R5 ;  /* 0x0000000109057824 */ /* 0x000fe200078e0205 */
[----:B0-----:R-:W-:Y:S01]  /*0c50*/  ISETP.NE.U32.AND P0, PT, R28, RZ, PT ;  /* 0x000000ff1c00720c */ /* 0x001fe20003f05070 */
[----:B------:R-:W-:-:S03]  /*0c60*/  IMAD.MOV.U32 R9, RZ, RZ, -0x1 ;  /* 0xffffffffff097424 */ /* 0x000fc600078e00ff */
[----:B------:R-:W-:Y:S02]  /*0c70*/  ISETP.NE.AND.EX P0, PT, R29, RZ, PT, P0 ;  /* 0x000000ff1d00720c */ /* 0x000fe40003f05300 */
[----:B------:R-:W0:Y:S01]  /*0c80*/  LDC R21, c[0x0][0x600] ;  /* 0x00018000ff157b82 */ /* 0x000e220000000800 */
[-CC-:B-1----:R-:W-:Y:S02]  /*0c90*/  SHF.R.U64 R10, R8, R12.reuse, R5.reuse ;  /* 0x0000000c080a7219 */ /* 0x182fe40000001205 */
[----:B------:R-:W-:-:S05]  /*0ca0*/  SHF.R.U32.HI R5, RZ, R12, R5 ;  /* 0x0000000cff057219 */ /* 0x000fca0000011605 */
[----:B------:R-:W1:Y:S01]  /*0cb0*/  LDC R23, c[0x0][0x648] ;  /* 0x00019200ff177b82 */ /* 0x000e620000000800 */
[-CC-:B--2---:R-:W-:Y:S02]  /*0cc0*/  SHF.R.U64 R32, R10, R14.reuse, R5.reuse ;  /* 0x0000000e0a207219 */ /* 0x184fe40000001205 */
[----:B------:R-:W-:-:S05]  /*0cd0*/  SHF.R.U32.HI R5, RZ, R14, R5 ;  /* 0x0000000eff057219 */ /* 0x000fca0000011605 */
[----:B------:R-:W2:Y:S01]  /*0ce0*/  LDC R25, c[0x0][0x638] ;  /* 0x00018e00ff197b82 */ /* 0x000ea20000000800 */
[-CC-:B---3--:R-:W-:Y:S02]  /*0cf0*/  SHF.R.U64 R14, R32, R24.reuse, R5.reuse ;  /* 0x00000018200e7219 */ /* 0x188fe40000001205 */
[-C--:B------:R-:W-:Y:S02]  /*0d00*/  SHF.L.U32 R0, R9, R24.reuse, RZ ;  /* 0x0000001809007219 */ /* 0x080fe400000006ff */
[----:B------:R-:W-:Y:S01]  /*0d10*/  SHF.R.U32.HI R5, RZ, R24, R5 ;  /* 0x00000018ff057219 */ /* 0x000fe20000011605 */
[----:B------:R-:W-:Y:S01]  /*0d20*/  IMAD.MOV.U32 R4, RZ, RZ, R14 ;  /* 0x000000ffff047224 */ /* 0x000fe200078e000e */
[----:B------:R-:W-:Y:S01]  /*0d30*/  LOP3.LUT R7, RZ, R0, RZ, 0x33, !PT ;  /* 0x00000000ff077212 */ /* 0x000fe200078e33ff */
[----:B------:R-:W3:Y:S01]  /*0d40*/  LDC R26, c[0x0][0x610] ;  /* 0x00018400ff1a7b82 */ /* 0x000ee20000000800 */
[----:B------:R-:W-:Y:S05]  /*0d50*/  @!P0 BRA `(.L_x_10) ;  /* 0x0000000000288947 */ /* 0x000fea0003800000 */
[----:B------:R-:W4:Y:S02]  /*0d60*/  LDC R13, c[0x0][0x64c] ;  /* 0x00019300ff0d7b82 */ /* 0x000f240000000800 */
[----:B----4-:R-:W-:-:S05]  /*0d70*/  IADD3 R13, P0, R14, R13, RZ ;  /* 0x0000000d0e0d7210 */ /* 0x010fca0007f1e0ff */
        /* <DEDUP_REMOVED lines=8> */
.L_x_10:
[----:B-1----:R-:W-:Y:S01]  /*0e00*/  SHF.R.U64 R4, R4, R23, R5 ;  /* 0x0000001704047219 */ /* 0x002fe20000001205 */
[----:B0-----:R-:W-:Y:S01]  /*0e10*/  VIADD R5, R21, 0xffffffff ;  /* 0xffffffff15057836 */ /* 0x001fe20000000000 */
[----:B------:R-:W-:Y:S01]  /*0e20*/  SHF.L.U32 R0, R27, R24, RZ ;  /* 0x000000181b007219 */ /* 0x000fe200000006ff */
[----:B------:R-:W-:Y:S01]  /*0e30*/  IMAD.MOV.U32 R23, RZ, RZ, R30 ;  /* 0x000000ffff177224 */ /* 0x000fe200078e001e */
[----:B------:R-:W-:Y:S01]  /*0e40*/  LOP3.LUT R7, R32, R7, RZ, 0xc0, !PT ;  /* 0x0000000720077212 */ /* 0x000fe200078ec0ff */
[----:B------:R-:W-:Y:S01]  /*0e50*/  IMAD.MOV R8, RZ, RZ, -R4 ;  /* 0x000000ffff087224 */ /* 0x000fe200078e0a04 */
[----:B------:R-:W-:Y:S02]  /*0e60*/  SEL R3, R3, R20, !P1 ;  /* 0x0000001403037207 */ /* 0x000fe40004800000 */
[----:B------:R-:W-:Y:S01]  /*0e70*/  LOP3.LUT R5, R10, R5, RZ, 0xc0, !PT ;  /* 0x000000050a057212 */ /* 0x000fe200078ec0ff */
[----:B------:R-:W-:Y:S02]  /*0e80*/  IMAD R4, R0, R4, R7 ;  /* 0x0000000400047224 */ /* 0x000fe400078e0207 */
[----:B--2---:R-:W-:-:S02]  /*0e90*/  IMAD R0, R8, R25, R14 ;  /* 0x0000001908007224 */ /* 0x004fc400078e020e */
[----:B---3--:R-:W-:Y:S02]  /*0ea0*/  IMAD R3, R4, R26, R3 ;  /* 0x0000001a04037224 */ /* 0x008fe400078e0203 */
[----:B------:R-:W-:Y:S02]  /*0eb0*/  IMAD.MOV.U32 R7, RZ, RZ, 0x1 ;  /* 0x00000001ff077424 */ /* 0x000fe400078e00ff */
[----:B------:R-:W-:-:S03]  /*0ec0*/  IMAD R4, R0, R21, R5 ;  /* 0x0000001500047224 */ /* 0x000fc600078e0205 */
[----:B------:R-:W-:Y:S02]  /*0ed0*/  PRMT R0, R7, 0x7610, R0 ;  /* 0x0000761007007816 */ /* 0x000fe40000000000 */
[----:B------:R-:W-:Y:S02]  /*0ee0*/  SEL R103, R4, R3, !P1 ;  /* 0x0000000304677207 */ /* 0x000fe40004800000 */
[----:B------:R-:W-:-:S07]  /*0ef0*/  SEL R111, R3, R4, !P1 ;  /* 0x00000004036f7207 */ /* 0x000fce0004800000 */
.L_x_8:
[----:B------:R-:W-:-:S08]  /*0f00*/  NOP ;  /* 0x0000000000007918 */ /* 0x000fd00000000000 */
[----:B------:R-:W0:Y:S02]  /*0f10*/  USETMAXREG.TRY_ALLOC.CTAPOOL UP0, 0xe8 ;  /* 0x000000e8000079c8 */ /* 0x000e240008000600 */
[----:B0-----:R-:W-:-:S13]  /*0f20*/  PLOP3.LUT P0, PT, PT, PT, UP0, 0x80, 0x0 ;  /* 0x000000000000781c */ /* 0x001fda0003f0f008 */
[----:B------:R-:W-:Y:S05]  /*0f30*/  @!P0 BRA `(.L_x_8) ;  /* 0xfffffffc00f08947 */ /* 0x000fea000383ffff */
[----:B------:R-:W-:Y:S01]  /*0f40*/  ULDC.64 UR4, c[0x0][0x598] ;  /* 0x0001660000047ab9 */ /* 0x000fe20000000a00 */
[----:B------:R-:W-:Y:S01]  /*0f50*/  ULDC.64 UR36, c[0x0][0x208] ;  /* 0x0000820000247ab9 */ /* 0x000fe20000000a00 */
[----:B------:R-:W-:-:S04]  /*0f60*/  ISETP.NE.U32.AND P0, PT, RZ, UR4, PT ;  /* 0x00000004ff007c0c */ /* 0x000fc8000bf05070 */
[----:B------:R-:W-:-:S13]  /*0f70*/  ISETP.NE.AND.EX P0, PT, RZ, UR5, PT, P0 ;  /* 0x00000005ff007c0c */ /* 0x000fda000bf05300 */
[----:B------:R-:W-:Y:S05]  /*0f80*/  @!P0 BRA `(.L_x_11) ;  /* 0x00000000001c8947 */ /* 0x000fea0003800000 */
[----:B------:R-:W0:Y:S02]  /*0f90*/  LDC.64 R4, c[0x0][0x598] ;  /* 0x00016600ff047b82 */ /* 0x000e240000000a00 */
[----:B0-----:R-:W2:Y:S02]  /*0fa0*/  LDG.E.64 R4, desc[UR36][R4.64] ;  /* 0x0000002404047981 */ /* 0x001ea4000c1e1b00 */
[----:B--2---:R-:W-:-:S04]  /*0fb0*/  ISETP.NE.U32.AND P0, PT, R4, RZ, PT ;  /* 0x000000ff0400720c */ /* 0x004fc80003f05070 */
[----:B------:R-:W-:-:S13]  /*0fc0*/  ISETP.NE.AND.EX P0, PT, R5, RZ, PT, P0 ;  /* 0x000000ff0500720c */ /* 0x000fda0003f05300 */
[----:B------:R-:W-:Y:S05]  /*0fd0*/  @!P0 BRA `(.L_x_11) ;  /* 0x0000000000088947 */ /* 0x000fea0003800000 */
[----:B------:R0:W5:Y:S01]  /*0fe0*/  LD.E R90, desc[UR36][R4.64] ;  /* 0x00000024045a7980 */ /* 0x000162000c101900 */
[----:B------:R-:W-:Y:S05]  /*0ff0*/  BRA `(.L_x_12) ;  /* 0x0000000000247947 */ /* 0x000fea0003800000 */
.L_x_11:
[----:B------:R-:W-:Y:S02]  /*1000*/  ULDC.64 UR4, c[0x0][0x588] ;  /* 0x0001620000047ab9 */ /* 0x000fe40000000a00 */
[----:B------:R-:W-:-:S04]  /*1010*/  ISETP.NE.U32.AND P0, PT, RZ, UR4, PT ;  /* 0x00000004ff007c0c */ /* 0x000fc8000bf05070 */
[----:B------:R-:W-:-:S13]  /*1020*/  ISETP.NE.AND.EX P0, PT, RZ, UR5, PT, P0 ;  /* 0x00000005ff007c0c */ /* 0x000fda000bf05300 */
[----:B------:R-:W-:Y:S05]  /*1030*/  @!P0 BRA `(.L_x_13) ;  /* 0x00000000000c8947 */ /* 0x000fea0003800000 */
[----:B------:R-:W0:Y:S02]  /*1040*/  LDC.64 R90, c[0x0][0x588] ;  /* 0x00016200ff5a7b82 */ /* 0x000e240000000a00 */
[----:B0-----:R1:W5:Y:S01]  /*1050*/  LDG.E R90, desc[UR36][R90.64] ;  /* 0x000000245a5a7981 */ /* 0x001362000c1e1900 */
[----:B------:R-:W-:Y:S05]  /*1060*/  BRA `(.L_x_12) ;  /* 0x0000000000087947 */ /* 0x000fea0003800000 */
.L_x_13:
[----:B------:R-:W-:Y:S02]  /*1070*/  ULDC UR4, c[0x0][0x580] ;  /* 0x0001600000047ab9 */ /* 0x000fe40000000800 */
[----:B------:R-:W-:-:S07]  /*1080*/  IMAD.U32 R90, RZ, RZ, UR4 ;  /* 0x00000004ff5a7e24 */ /* 0x000fce000f8e00ff */
.L_x_12:
[----:B------:R-:W-:Y:S02]  /*1090*/  ULDC.64 UR4, c[0x0][0x5a0] ;  /* 0x0001680000047ab9 */ /* 0x000fe40000000a00 */
[----:B------:R-:W-:-:S04]  /*10a0*/  ISETP.NE.U32.AND P0, PT, RZ, UR4, PT ;  /* 0x00000004ff007c0c */ /* 0x000fc8000bf05070 */
[----:B------:R-:W-:-:S13]  /*10b0*/  ISETP.NE.AND.EX P0, PT, RZ, UR5, PT, P0 ;  /* 0x00000005ff007c0c */ /* 0x000fda000bf05300 */
[----:B------:R-:W-:Y:S05]  /*10c0*/  @!P0 BRA `(.L_x_14) ;  /* 0x00000000001c8947 */ /* 0x000fea0003800000 */
[----:B0-----:R-:W0:Y:S02]  /*10d0*/  LDC.64 R4, c[0x0][0x5a0] ;  /* 0x00016800ff047b82 */ /* 0x001e240000000a00 */
[----:B0-----:R-:W2:Y:S02]  /*10e0*/  LDG.E.64 R4, desc[UR36][R4.64] ;  /* 0x0000002404047981 */ /* 0x001ea4000c1e1b00 */
[----:B--2---:R-:W-:-:S04]  /*10f0*/  ISETP.NE.U32.AND P0, PT, R4, RZ, PT ;  /* 0x000000ff0400720c */ /* 0x004fc80003f05070 */
[----:B------:R-:W-:-:S13]  /*1100*/  ISETP.NE.AND.EX P0, PT, R5, RZ, PT, P0 ;  /* 0x000000ff0500720c */ /* 0x000fda0003f05300 */
[----:B------:R-:W-:Y:S05]  /*1110*/  @!P0 BRA `(.L_x_14) ;  /* 0x0000000000088947 */ /* 0x000fea0003800000 */
[----:B-1----:R0:W5:Y:S01]  /*1120*/  LD.E R91, desc[UR36][R4.64] ;  /* 0x00000024045b7980 */ /* 0x002162000c101900 */
[----:B------:R-:W-:Y:S05]  /*1130*/  BRA `(.L_x_15) ;  /* 0x0000000000247947 */ /* 0x000fea0003800000 */
.L_x_14:
[----:B------:R-:W-:Y:S02]  /*1140*/  ULDC.64 UR4, c[0x0][0x590] ;  /* 0x0001640000047ab9 */ /* 0x000fe40000000a00 */
[----:B------:R-:W-:-:S04]  /*1150*/  ISETP.NE.U32.AND P0, PT, RZ, UR4, PT ;  /* 0x00000004ff007c0c */ /* 0x000fc8000bf05070 */
[----:B------:R-:W-:-:S13]  /*1160*/  ISETP.NE.AND.EX P0, PT, RZ, UR5, PT, P0 ;  /* 0x00000005ff007c0c */ /* 0x000fda000bf05300 */
[----:B------:R-:W-:Y:S05]  /*1170*/  @!P0 BRA `(.L_x_16) ;  /* 0x00000000000c8947 */ /* 0x000fea0003800000 */
[----:B0-----:R-:W1:Y:S02]  /*1180*/  LDC.64 R4, c[0x0][0x590] ;  /* 0x00016400ff047b82 */ /* 0x001e640000000a00 */
[----:B-1----:R1:W5:Y:S01]  /*1190*/  LDG.E R91, desc[UR36][R4.64] ;  /* 0x00000024045b7981 */ /* 0x002362000c1e1900 */
[----:B------:R-:W-:Y:S05]  /*11a0*/  BRA `(.L_x_15) ;  /* 0x0000000000087947 */ /* 0x000fea0003800000 */
.L_x_16:
[----:B------:R-:W-:Y:S02]  /*11b0*/  ULDC UR4, c[0x0][0x584] ;  /* 0x0001610000047ab9 */ /* 0x000fe40000000800 */
[----:B-1----:R-:W-:-:S07]  /*11c0*/  IMAD.U32 R91, RZ, RZ, UR4 ;  /* 0x00000004ff5b7e24 */ /* 0x002fce000f8e00ff */
.L_x_15:
[----:B------:R-:W-:-:S13]  /*11d0*/  LOP3.LUT P0, RZ, R0, 0xff, RZ, 0xc0, !PT ;  /* 0x000000ff00ff7812 */ /* 0x000fda000780c0ff */
[----:B------:R-:W-:Y:S05]  /*11e0*/  @!P0 EXIT ;  /* 0x000000000000894d */ /* 0x000fea0003800000 */
[----:B------:R-:W2:Y:S01]  /*11f0*/  LDC R93, c[0x0][0x658] ;  /* 0x00019600ff5d7b82 */ /* 0x000ea20000000800 */
[----:B------:R-:W-:Y:S01]  /*1200*/  ULDC.64 UR6, c[0x0][0x288] ;  /* 0x0000a20000067ab9 */ /* 0x000fe20000000a00 */
[----:B------:R-:W-:Y:S01]  /*1210*/  LOP3.LUT R6, R6, 0x1, RZ, 0xc0, !PT ;  /* 0x0000000106067812 */ /* 0x000fe200078ec0ff */
[----:B------:R-:W-:Y:S01]  /*1220*/  UIADD3 UR4, UR7, 0x7f, URZ ;  /* 0x0000007f07047890 */ /* 0x000fe2000fffe03f */
[----:B------:R-:W-:Y:S01]  /*1230*/  SHF.R.U32.HI R0, RZ, 0x2, R98 ;  /* 0x00000002ff007819 */ /* 0x000fe20000011662 */
[----:B------:R-:W-:Y:S01]  /*1240*/  IMAD.U32 R3, RZ, RZ, UR6 ;  /* 0x00000006ff037e24 */ /* 0x000fe2000f8e00ff */
[----:B------:R-:W-:Y:S01]  /*1250*/  SHF.R.U32.HI R11, RZ, 0x1, R11 ;  /* 0x00000001ff0b7819 */ /* 0x000fe2000001160b */
[----:B------:R-:W-:Y:S01]  /*1260*/  USHF.R.S32.HI UR5, URZ, 0x1f, UR4 ;  /* 0x0000001f3f057899 */ /* 0x000fe20008011404 */
[----:B------:R-:W3:Y:S01]  /*1270*/  LDC.64 R96, c[0x0][0x5c8] ;  /* 0x00017200ff607b82 */ /* 0x000ee20000000a00 */
[----:B------:R-:W-:Y:S01]  /*1280*/  LOP3.LUT R92, R98, 0x3, RZ, 0xc0, !PT ;  /* 0x00000003625c7812 */ /* 0x000fe200078ec0ff */
[----:B01----:R-:W-:Y:S01]  /*1290*/  IMAD.SHL.U32 R5, R6, 0x40, RZ ;  /* 0x0000004006057824 */ /* 0x003fe200078e00ff */
[----:B------:R-:W-:Y:S01]  /*12a0*/  LOP3.LUT R0, R0, 0x7, RZ, 0xc0, !PT ;  /* 0x0000000700007812 */ /* 0x000fe200078ec0ff */
[----:B------:R-:W-:Y:S01]  /*12b0*/  ULEA.HI UR5, UR5, UR4, URZ, 0x7 ;  /* 0x0000000405057291 */ /* 0x000fe2000f8f383f */
[----:B------:R-:W-:Y:S01]  /*12c0*/  LOP3.LUT R11, R11, 0x30, RZ, 0xc0, !PT ;  /* 0x000000300b0b7812 */ /* 0x000fe200078ec0ff */
[----:B------:R-:W-:Y:S01]  /*12d0*/  IMAD R92, R92, -0x2, R3 ;  /* 0xfffffffe5c5c7824 */ /* 0x000fe200078e0203 */
[--C-:B------:R-:W-:Y:S01]  /*12e0*/  LOP3.LUT R88, R5, 0x40, R0.reuse, 0xe2, !PT ;  /* 0x0000004005587812 */ /* 0x100fe200078ee200 */
[----:B------:R-:W0:Y:S01]  /*12f0*/  LDC R100, c[0x0][0x600] ;  /* 0x00018000ff647b82 */ /* 0x000e220000000800 */
[----:B------:R-:W-:Y:S01]  /*1300*/  IADD3 R3, RZ, -R11, -R0 ;  /* 0x8000000bff037210 */ /* 0x000fe20007ffe800 */
[----:B------:R-:W-:Y:S01]  /*1310*/  IMAD.MOV.U32 R0, RZ, RZ, -0x1 ;  /* 0xffffffffff007424 */ /* 0x000fe200078e00ff */
[----:B------:R-:W-:Y:S01]  /*1320*/  USHF.R.S32.HI UR43, URZ, 0x7, UR5 ;  /* 0x000000073f2b7899 */ /* 0x000fe20008011405 */
[----:B------:R-:W-:Y:S01]  /*1330*/  IMAD.MOV.U32 R4, RZ, RZ, 0x1 ;  /* 0x00000001ff047424 */ /* 0x000fe200078e00ff */
[----:B------:R-:W-:Y:S01]  /*1340*/  LOP3.LUT R99, R98, 0x80, RZ, 0xc0, !PT ;  /* 0x0000008062637812 */ /* 0x000fe200078ec0ff */
[----:B------:R-:W-:Y:S01]  /*1350*/  IMAD R3, R6, -0x40, R3 ;  /* 0xffffffc006037824 */ /* 0x000fe200078e0203 */
[----:B------:R-:W-:Y:S01]  /*1360*/  UISETP.LT.AND UP0, UPT, UR43, 0x1, UPT ;  /* 0x000000012b00788c */ /* 0x000fe2000bf01270 */
[----:B--2---:R-:W-:Y:S01]  /*1370*/  SHF.L.U32 R0, R0, R93, RZ ;  /* 0x0000005d00007219 */ /* 0x004fe200000006ff */
[----:B------:R-:W-:Y:S01]  /*1380*/  ULDC UR4, c[0x0][0x284] ;  /* 0x0000a10000047ab9 */ /* 0x000fe20000000800 */
[----:B------:R-:W-:Y:S01]  /*1390*/  LOP3.LUT R88, R88, R11, RZ, 0xfc, !PT ;  /* 0x0000000b58587212 */ /* 0x000fe200078efcff */
[----:B------:R-:W-:Y:S01]  /*13a0*/  USEL UR44, UR43, 0x1, UP0 ;  /* 0x000000012b2c7887 */ /* 0x000fe20008000000 */
[----:B------:R-:W-:Y:S01]  /*13b0*/  SHF.L.U32 R93, R4, R93, RZ ;  /* 0x0000005d045d7219 */ /* 0x000fe200000006ff */
[----:B------:R-:W-:Y:S01]  /*13c0*/  IMAD.SHL.U32 R98, R98, 0x2, RZ ;  /* 0x0000000262627824 */ /* 0x000fe200078e00ff */
[----:B------:R-:W-:Y:S01]  /*13d0*/  LOP3.LUT R118, R18, 0x1, RZ, 0xfc, !PT ;  /* 0x0000000112767812 */ /* 0x000fe200078efcff */
[----:B------:R-:W-:Y:S01]  /*13e0*/  VIADD R102, R3, UR4 ;  /* 0x0000000403667c36 */ /* 0x000fe20008000000 */
[C-C-:B---3--:R-:W-:Y:S01]  /*13f0*/  SHF.L.U64.HI R94, R96.reuse, 0x7, R97.reuse ;  /* 0x00000007605e7819 */ /* 0x148fe20000010261 */
[----:B------:R-:W-:Y:S01]  /*1400*/  IMAD.MOV.U32 R89, RZ, RZ, RZ ;  /* 0x000000ffff597224 */ /* 0x000fe200078e00ff */
[C---:B------:R-:W-:Y:S01]  /*1410*/  SHF.L.U64.HI R95, R96.reuse, 0x3, R97 ;  /* 0x00000003605f7819 */ /* 0x040fe20000010261 */
[C---:B------:R-:W-:Y:S01]  /*1420*/  IMAD.SHL.U32 R97, R96.reuse, 0x80, RZ ;  /* 0x0000008060617824 */ /* 0x040fe200078e00ff */
[----:B------:R-:W-:Y:S01]  /*1430*/  SHF.R.U32.HI R99, RZ, 0x7, R99 ;  /* 0x00000007ff637819 */ /* 0x000fe20000011663 */
[----:B------:R-:W-:Y:S01]  /*1440*/  IMAD.SHL.U32 R96, R96, 0x8, RZ ;  /* 0x0000000860607824 */ /* 0x000fe200078e00ff */
[----:B------:R-:W-:Y:S01]  /*1450*/  LOP3.LUT R101, RZ, R0, RZ, 0x33, !PT ;  /* 0x00000000ff657212 */ /* 0x000fe200078e33ff */
[----:B------:R-:W-:Y:S01]  /*1460*/  UIADD3 UR44, UR43, -UR44, URZ ;  /* 0x8000002c2b2c7290 */ /* 0x000fe2000fffe03f */
[----:B0-----:R-:W-:Y:S01]  /*1470*/  VIADD R100, R100, 0xffffffff ;  /* 0xffffffff64647836 */ /* 0x001fe20000000000 */
[----:B------:R-:W-:Y:S01]  /*1480*/  UMOV UR40, URZ ;  /* 0x0000003f00287c82 */ /* 0x000fe20008000000 */
[----:B------:R-:W-:-:S09]  /*1490*/  UMOV UR42, URZ ;  /* 0x0000003f002a7c82 */ /* 0x000fd20008000000 */
.L_x_160:
[----:B0-----:R-:W0:Y:S01]  /*14a0*/  SHFL.IDX PT, R0, R99, RZ, 0x1f ;  /* 0x00001fff63007589 */ /* 0x001e2200000e0000 */
[----:B-1----:R-:W1:Y:S01]  /*14b0*/  S2UR UR7, SR_CgaCtaId ;  /* 0x00000000000779c3 */ /* 0x002e620000008800 */
[----:B------:R-:W-:Y:S01]  /*14c0*/  UMOV UR6, 0x400 ;  /* 0x0000040000067882 */ /* 0x000fe20000000000 */
[----:B0-----:R-:W-:Y:S01]  /*14d0*/  R2UR UR4, R0 ;  /* 0x00000000000472ca */ /* 0x001fe200000e0000 */
[----:B-1----:R-:W-:-:S12]  /*14e0*/  ULEA UR6, UR7, UR6, 0x18 ;  /* 0x0000000607067291 */ /* 0x002fd8000f8ec03f */
[----:B------:R-:W-:-:S04]  /*14f0*/  ULEA.HI UR5, UR4, UR4, URZ, 0x1 ;  /* 0x0000000404057291 */ /* 0x000fc8000f8f083f */
[----:B------:R-:W-:-:S04]  /*1500*/  ULOP3.LUT UR5, UR5, 0x7fffe, URZ, 0xc0, !UPT ;  /* 0x0007fffe05057892 */ /* 0x000fc8000f8ec03f */
[----:B------:R-:W-:-:S03]  /*1510*/  UIADD3 UR5, UR4, -UR5, URZ ;  /* 0x8000000504057290 */ /* 0x000fc6000fffe03f */
[----:B------:R-:W-:Y:S01]  /*1520*/  ULDC UR4, c[0x0][0x28c] ;  /* 0x0000a30000047ab9 */ /* 0x000fe20000000800 */
[----:B------:R-:W-:Y:S01]  /*1530*/  ULEA UR5, UR5, UR6, 0xd ;  /* 0x0000000605057291 */ /* 0x000fe2000f8e683f */
[----:B------:R-:W-:-:S03]  /*1540*/  ISETP.LT.AND P0, PT, RZ, UR4, PT ;  /* 0x00000004ff007c0c */ /* 0x000fc6000bf01270 */
[----:B------:R-:W-:-:S04]  /*1550*/  UIADD3 UR5, UR5, 0x100, URZ ;  /* 0x0000010005057890 */ /* 0x000fc8000fffe03f */
[----:B------:R-:W-:-:S04]  /*1560*/  USHF.R.U32.HI UR5, URZ, 0x4, UR5 ;  /* 0x000000043f057899 */ /* 0x000fc80008011605 */
[----:B------:R-:W-:-:S04]  /*1570*/  ULOP3.LUT UR5, UR5, 0x3fff, URZ, 0xc0, !UPT ;  /* 0x00003fff05057892 */ /* 0x000fc8000f8ec03f */
[----:B------:R-:W-:Y:S01]  /*1580*/  ULOP3.LUT UR45, UR5, 0x10000, URZ, 0xfc, !UPT ;  /* 0x00010000052d7892 */ /* 0x000fe2000f8efc3f */
[----:B--2345:R-:W-:Y:S11]  /*1590*/  @P0 BRA `(.L_x_17) ;  /* 0x0000000000400947 */ /* 0x03cff60003800000 */
[----:B------:R-:W-:Y:S01]  /*15a0*/  MOV R0, 0x0 ;  /* 0x0000000000007802 */ /* 0x000fe20000000f00 */
[----:B------:R-:W-:Y:S01]  /*15b0*/  ULDC.64 UR4, c[0x4][0x68] ;  /* 0x01001a0000047ab9 */ /* 0x000fe20000000a00 */
[----:B------:R-:W-:Y:S01]  /*15c0*/  ULDC.64 UR6, c[0x4][0x8] ;  /* 0x0100020000067ab9 */ /* 0x000fe20000000a00 */
[----:B------:R-:W-:Y:S01]  /*15d0*/  IMAD.U32 R4, RZ, RZ, UR4 ;  /* 0x00000004ff047e24 */ /* 0x000fe2000f8e00ff */
[----:B------:R0:W1:Y:S01]  /*15e0*/  LDC.64 R14, c[0x4][R0] ;  /* 0x01000000000e7b82 */ /* 0x0000620000000a00 */
[----:B------:R-:W-:Y:S01]  /*15f0*/  IMAD.U32 R5, RZ, RZ, UR5 ;  /* 0x00000005ff057e24 */ /* 0x000fe2000f8e00ff */
[----:B------:R-:W-:Y:S01]  /*1600*/  ULDC.64 UR4, c[0x4][0x70] ;  /* 0x01001c0000047ab9 */ /* 0x000fe20000000a00 */
[----:B------:R-:W-:Y:S02]  /*1610*/  IMAD.U32 R10, RZ, RZ, UR6 ;  /* 0x00000006ff0a7e24 */ /* 0x000fe4000f8e00ff */
[----:B------:R-:W-:Y:S02]  /*1620*/  IMAD.U32 R6, RZ, RZ, UR4 ;  /* 0x00000004ff067e24 */ /* 0x000fe4000f8e00ff */
[----:B------:R-:W-:-:S02]  /*1630*/  IMAD.U32 R7, RZ, RZ, UR5 ;  /* 0x00000005ff077e24 */ /* 0x000fc4000f8e00ff */
[----:B------:R-:W-:Y:S02]  /*1640*/  IMAD.U32 R11, RZ, RZ, UR7 ;  /* 0x00000007ff0b7e24 */ /* 0x000fe4000f8e00ff */
[----:B------:R-:W-:Y:S02]  /*1650*/  IMAD.MOV.U32 R8, RZ, RZ, 0x1e1 ;  /* 0x000001e1ff087424 */ /* 0x000fe400078e00ff */
[----:B------:R-:W-:Y:S02]  /*1660*/  IMAD.MOV.U32 R12, RZ, RZ, 0x1 ;  /* 0x00000001ff0c7424 */ /* 0x000fe400078e00ff */
[----:B0-----:R-:W-:-:S07]  /*1670*/  IMAD.MOV.U32 R13, RZ, RZ, RZ ;  /* 0x000000ffff0d7224 */ /* 0x001fce00078e00ff */
[----:B------:R-:W-:-:S07]  /*1680*/  LEPC R20, `(.L_x_17) ;  /* 0x000000001014794e */ /* 0x000fce0000000000 */
[----:B-1---5:R-:W-:Y:S05]  /*1690*/  CALL.ABS.NOINC R14 ;  /* 0x000000000e007343 */ /* 0x022fea0003c00000 */
.L_x_17:
[----:B------:R-:W-:-:S13]  /*16a0*/  ISETP.NE.AND P0, PT, R118, 0x3, PT ;  /* 0x000000037600780c */ /* 0x000fda0003f05270 */
[----:B------:R-:W-:Y:S05]  /*16b0*/  @!P0 BRA `(.L_x_18) ;  /* 0x0000000000048947 */ /* 0x000fea0003800000 */
[----:B------:R-:W-:Y:S01]  /*16c0*/  BPT.TRAP 0x1 ;  /* 0x000000040000795c */ /* 0x000fe20000300000 */
.L_x_18:
[----:B------:R-:W0:Y:S01]  /*16d0*/  S2UR UR5, SR_CgaCtaId ;  /* 0x00000000000579c3 */ /* 0x000e220000008800 */
[----:B------:R-:W-:Y:S01]  /*16e0*/  UMOV UR4, 0x400 ;  /* 0x0000040000047882 */ /* 0x000fe20000000000 */
[----:B------:R-:W-:Y:S02]  /*16f0*/  IMAD.U32 R0, RZ, RZ, UR40 ;  /* 0x00000028ff007e24 */ /* 0x000fe4000f8e00ff */
[----:B------:R-:W-:-:S03]  /*1700*/  IMAD.U32 R3, RZ, RZ, UR42 ;  /* 0x0000002aff037e24 */ /* 0x000fc6000f8e00ff */
[----:B------:R-:W-:Y:S01]  /*1710*/  SHF.L.U32 R0, R0, 0x1f, RZ ;  /* 0x0000001f00007819 */ /* 0x000fe200000006ff */
[----:B0-----:R-:W-:-:S06]  /*1720*/  ULEA UR4, UR5, UR4, 0x18 ;  /* 0x0000000405047291 */ /* 0x001fcc000f8ec03f */
[----:B------:R-:W-:-:S04]  /*1730*/  IMAD.U32 R6, RZ, RZ, UR4 ;  /* 0x00000004ff067e24 */ /* 0x000fc8000f8e00ff */
[----:B------:R-:W-:-:S04]  /*1740*/  IMAD R3, R3, 0x8, R6 ;  /* 0x0000000803037824 */ /* 0x000fc800078e0206 */
[----:B------:R0:W1:Y:S01]  /*1750*/  SYNCS.PHASECHK.TRANS64.TRYWAIT P1, [R3+URZ], R0 ;  /* 0x00000000030075a7 */ /* 0x000062000802017f */
[----:B------:R-:W-:Y:S05]  /*1760*/  @!P0 BRA `(.L_x_19) ;  /* 0x0000000000048947 */ /* 0x000fea0003800000 */
[----:B------:R-:W-:Y:S01]  /*1770*/  BPT.TRAP 0x1 ;  /* 0x000000040000795c */ /* 0x000fe20000300000 */
.L_x_19:
[----:B------:R-:W-:-:S05]  /*1780*/  IMAD.U32 R4, RZ, RZ, UR44 ;  /* 0x0000002cff047e24 */ /* 0x000fca000f8e00ff */
[----:B------:R-:W-:Y:S01]  /*1790*/  ISETP.GE.AND P2, PT, R4, 0x1, PT ;  /* 0x000000010400780c */ /* 0x000fe20003f46270 */
[----:B-1----:R-:W-:-:S12]  /*17a0*/  @P1 BRA `(.L_x_20) ;  /* 0x0000000000081947 */ /* 0x002fd80003800000 */
[----:B------:R-:W1:Y:S02]  /*17b0*/  SYNCS.PHASECHK.TRANS64.TRYWAIT P1, [R3+URZ], R0 ;  /* 0x00000000030075a7 */ /* 0x000e64000802017f */
[----:B-1----:R-:W-:Y:S05]  /*17c0*/  @!P1 BRA `(.L_x_21) ;  /* 0x00000078008c9947 */ /* 0x002fea0003800000 */
.L_x_20:
[----:B------:R-:W-:Y:S05]  /*17d0*/  WARPSYNC.ALL ;  /* 0x0000000000007948 */ /* 0x000fea0003800000 */
[----:B------:R-:W-:Y:S01]  /*17e0*/  R2UR UR4, R6 ;  /* 0x00000000060472ca */ /* 0x000fe200000e0000 */
[----:B------:R-:W-:Y:S01]  /*17f0*/  ULEA UR8, UR42, UR45, 0xc ;  /* 0x0000002d2a087291 */ /* 0x000fe2000f8e603f */
[----:B------:R-:W-:Y:S01]  /*1800*/  WARPGROUP.ARRIVE ;  /* 0x00000000000079c5 */ /* 0x000fe20000000000 */
[----:B------:R-:W-:Y:S01]  /*1810*/  UMOV UR9, 0x40000040 ;  /* 0x4000004000097882 */ /* 0x000fe20000000000 */
[----:B------:R-:W-:Y:S01]  /*1820*/  UMOV UR11, 0x40000040 ;  /* 0x40000040000b7882 */ /* 0x000fe20000000000 */
[----:B------:R-:W-:Y:S01]  /*1830*/  UIADD3 UR12, UR8, 0x400, URZ ;  /* 0x00000400080c7890 */ /* 0x000fe2000fffe03f */
[----:B------:R-:W-:Y:S01]  /*1840*/  UMOV UR15, UR11 ;  /* 0x0000000b000f7c82 */ /* 0x000fe20008000000 */
[----:B------:R-:W-:Y:S01]  /*1850*/  UMOV UR13, 0x40000040 ;  /* 0x40000040000d7882 */ /* 0x000fe20000000000 */
[----:B------:R-:W-:-:S05]  /*1860*/  UIADD3 UR5, UR8, 0x402, URZ ;  /* 0x0000040208057890 */ /* 0x000fca000fffe03f */
[----:B------:R-:W-:-:S04]  /*1870*/  UIADD3 UR4, UR4, 0x20100, URZ ;  /* 0x0002010004047890 */ /* 0x000fc8000fffe03f */
[----:B------:R-:W-:-:S04]  /*1880*/  USHF.R.U32.HI UR4, URZ, 0x4, UR4 ;  /* 0x000000043f047899 */ /* 0x000fc80008011604 */
[----:B------:R-:W-:-:S04]  /*1890*/  ULOP3.LUT UR4, UR4, 0x3fff, URZ, 0xc0, !UPT ;  /* 0x00003fff04047892 */ /* 0x000fc8000f8ec03f */
[----:B------:R-:W-:-:S04]  /*18a0*/  ULOP3.LUT UR4, UR4, 0x10000, URZ, 0xfc, !UPT ;  /* 0x0001000004047892 */ /* 0x000fc8000f8efc3f */
[----:B------:R-:W-:-:S07]  /*18b0*/  ULEA UR6, UR42, UR4, 0xa ;  /* 0x000000042a067291 */ /* 0x000fce000f8e503f */
[----:B------:R-:W-:Y:S02]  /*18c0*/  UMOV UR10, UR6 ;  /* 0x00000006000a7c82 */ /* 0x000fe40008000000 */
[----:B------:R-:W-:Y:S01]  /*18d0*/  HGMMA.64x64x16.F32 R56, gdesc[UR8], RZ, !UPT, gsb0 ;  /* 0x00e00000083879f0 */ /* 0x000fe2000c0008ff */
[----:B------:R-:W-:Y:S01]  /*18e0*/  UMOV UR14, UR10 ;  /* 0x0000000a000e7c82 */ /* 0x000fe20008000000 */
[----:B------:R-:W-:Y:S01]  /*18f0*/  UIADD3 UR10, UR6, 0x206, URZ ;  /* 0x00000206060a7890 */ /* 0x000fe2000fffe03f */
[----:B------:R-:W-:Y:S01]  /*1900*/  UMOV UR9, 0x40000040 ;  /* 0x4000004000097882 */ /* 0x000fe20000000000 */
[----:B------:R-:W-:Y:S01]  /*1910*/  UMOV UR11, 0x40000040 ;  /* 0x40000040000b7882 */ /* 0x000fe20000000000 */
[----:B------:R-:W-:Y:S02]  /*1920*/  WARPGROUP.DEPBAR.LE gsb0, 0x0 ;  /* 0x00008000000079c5 */ /* 0x000fe40000010000 */
[----:B------:R-:W-:-:S06]  /*1930*/  WARPGROUP.ARRIVE ;  /* 0x00000000000079c5 */ /* 0x000fcc0000000000 */
[----:B------:R-:W-:Y:S01]  /*1940*/  HGMMA.64x64x16.F32 R24, gdesc[UR12], RZ, !UPT, gsb0 ;  /* 0x00e000000c1879f0 */ /* 0x000fe2000c0008ff */
[----:B------:R-:W-:Y:S02]  /*1950*/  UIADD3 UR12, UR8, 0x2, URZ ;  /* 0x00000002080c7890 */ /* 0x000fe4000fffe03f */
[----:B------:R-:W-:Y:S01]  /*1960*/  UIADD3 UR14, UR6, 0x2, URZ ;  /* 0x00000002060e7890 */ /* 0x000fe2000fffe03f */
[----:B------:R-:W-:Y:S01]  /*1970*/  UMOV UR13, 0x40000040 ;  /* 0x40000040000d7882 */ /* 0x000fe20000000000 */
[----:B------:R-:W-:Y:S01]  /*1980*/  UMOV UR15, 0x40000040 ;  /* 0x40000040000f7882 */ /* 0x000fe20000000000 */
[----:B------:R-:W-:Y:S02]  /*1990*/  WARPGROUP.DEPBAR.LE gsb0, 0x0 ;  /* 0x00008000000079c5 */ /* 0x000fe40000010000 */
[----:B------:R-:W-:-:S06]  /*19a0*/  WARPGROUP.ARRIVE ;  /* 0x00000000000079c5 */ /* 0x000fcc0000000000 */
[----:B------:R-:W-:Y:S01]  /*19b0*/  HGMMA.64x64x16.F32 R56, gdesc[UR12], R56, gsb0 ;  /* 0x00e000000c3879f0 */ /* 0x000fe20008000838 */
[----:B------:R-:W-:Y:S01]  /*19c0*/  UMOV UR12, UR5 ;  /* 0x00000005000c7c82 */ /* 0x000fe20008000000 */
[----:B------:R-:W-:Y:S01]  /*19d0*/  UMOV UR13, 0x40000040 ;  /* 0x40000040000d7882 */ /* 0x000fe20000000000 */
[----:B------:R-:W-:Y:S01]  /*19e0*/  UIADD3 UR5, UR8, 0x404, URZ ;  /* 0x0000040408057890 */ /* 0x000fe2000fffe03f */
[----:B------:R-:W-:Y:S02]  /*19f0*/  WARPGROUP.DEPBAR.LE gsb0, 0x0 ;  /* 0x00008000000079c5 */ /* 0x000fe40000010000 */
[----:B------:R-:W-:-:S06]  /*1a00*/  WARPGROUP.ARRIVE ;  /* 0x00000000000079c5 */ /* 0x000fcc0000000000 */
[----:B------:R-:W-:Y:S01]  /*1a10*/  HGMMA.64x64x16.F32 R24, gdesc[UR12], R24, gsb0 ;  /* 0x00e000000c1879f0 */ /* 0x000fe20008000818 */
        /* <DEDUP_REMOVED lines=56> */
[----:B------:R-:W-:Y:S01]  /*1da0*/  UIADD3 UR6, UR8, 0xc06, URZ ;  /* 0x00000c0608067890 */ /* 0x000fe2000fffe03f */
[----:B------:R-:W-:Y:S02]  /*1db0*/  WARPGROUP.DEPBAR.LE gsb0, 0x0 ;  /* 0x00008000000079c5 */ /* 0x000fe40000010000 */
[----:B------:R-:W-:-:S06]  /*1dc0*/  WARPGROUP.ARRIVE ;  /* 0x00000000000079c5 */ /* 0x000fcc0000000000 */
[----:B------:R-:W-:Y:S01]  /*1dd0*/  HGMMA.64x64x16.F32 R56, gdesc[UR12], R56, gsb0 ;  /* 0x00e000000c3879f0 */ /* 0x000fe20008000838 */
[----:B------:R-:W-:Y:S01]  /*1de0*/  UMOV UR12, UR5 ;  /* 0x00000005000c7c82 */ /* 0x000fe20008000000 */
[----:B------:R-:W-:Y:S01]  /*1df0*/  UMOV UR13, 0x40000040 ;  /* 0x40000040000d7882 */ /* 0x000fe20000000000 */
[----:B------:R-:W-:-:S07]  /*1e00*/  UIADD3 UR5, UR8, 0x806, URZ ;  /* 0x0000080608057890 */ /* 0x000fce000fffe03f */
[----:B------:R-:W-:Y:S01]  /*1e10*/  UMOV UR8, UR5 ;  /* 0x0000000500087c82 */ /* 0x000fe20008000000 */
[----:B------:R-:W-:Y:S02]  /*1e20*/  WARPGROUP.DEPBAR.LE gsb0, 0x0 ;  /* 0x00008000000079c5 */ /* 0x000fe40000010000 */
[----:B------:R-:W-:-:S06]  /*1e30*/  WARPGROUP.ARRIVE ;  /* 0x00000000000079c5 */ /* 0x000fcc0000000000 */
[----:B------:R-:W-:Y:S03]  /*1e40*/  HGMMA.64x64x16.F32 R24, gdesc[UR12], R24, gsb0 ;  /* 0x00e000000c1879f0 */ /* 0x000fe60008000818 */
[----:B------:R-:W-:Y:S02]  /*1e50*/  WARPGROUP.DEPBAR.LE gsb0, 0x0 ;  /* 0x00008000000079c5 */ /* 0x000fe40000010000 */
[----:B------:R-:W-:-:S06]  /*1e60*/  WARPGROUP.ARRIVE ;  /* 0x00000000000079c5 */ /* 0x000fcc0000000000 */
[----:B------:R-:W-:Y:S01]  /*1e70*/  HGMMA.64x64x16.F32 R56, gdesc[UR8], R56, gsb0 ;  /* 0x00e00000083879f0 */ /* 0x000fe20008000838 */
[----:B------:R-:W-:Y:S01]  /*1e80*/  UMOV UR8, UR6 ;  /* 0x0000000600087c82 */ /* 0x000fe20008000000 */
[----:B------:R-:W-:Y:S01]  /*1e90*/  UMOV UR9, 0x40000040 ;  /* 0x4000004000097882 */ /* 0x000fe20000000000 */
[----:B------:R-:W-:Y:S02]  /*1ea0*/  WARPGROUP.DEPBAR.LE gsb0, 0x0 ;  /* 0x00008000000079c5 */ /* 0x000fe40000010000 */
[----:B------:R-:W-:-:S06]  /*1eb0*/  WARPGROUP.ARRIVE ;  /* 0x00000000000079c5 */ /* 0x000fcc0000000000 */
[----:B------:R-:W-:Y:S03]  /*1ec0*/  HGMMA.64x64x16.F32 R24, gdesc[UR8], R24, gsb0 ;  /* 0x00e00000081879f0 */ /* 0x000fe60008000818 */
[----:B------:R-:W-:Y:S02]  /*1ed0*/  WARPGROUP.DEPBAR.LE gsb0, 0x0 ;  /* 0x00008000000079c5 */ /* 0x000fe40000010000 */
[----:B------:R-:W-:Y:S05]  /*1ee0*/  @!P2 BRA `(.L_x_22) ;  /* 0x000000080058a947 */ /* 0x000fea0003800000 */
[----:B------:R-:W-:Y:S01]  /*1ef0*/  UIADD3 UR5, UR42, 0x1, URZ ;  /* 0x000000012a057890 */ /* 0x000fe2000fffe03f */
[----:B01----:R-:W-:Y:S02]  /*1f00*/  IMAD.U32 R0, RZ, RZ, UR44 ;  /* 0x0000002cff007e24 */ /* 0x003fe4000f8e00ff */
[----:B------:R-:W-:Y:S01]  /*1f10*/  IMAD.U32 R3, RZ, RZ, UR42 ;  /* 0x0000002aff037e24 */ /* 0x000fe2000f8e00ff */
[----:B------:R-:W-:-:S04]  /*1f20*/  UISETP.NE.AND UP0, UPT, UR5, 0x2, UPT ;  /* 0x000000020500788c */ /* 0x000fc8000bf05270 */
[----:B------:R-:W-:Y:S02]  /*1f30*/  USEL UR6, URZ, 0x1, UP0 ;  /* 0x000000013f067887 */ /* 0x000fe40008000000 */
[----:B------:R-:W-:Y:S02]  /*1f40*/  USEL UR5, UR5, URZ, UP0 ;  /* 0x0000003f05057287 */ /* 0x000fe40008000000 */
[----:B------:R-:W-:-:S06]  /*1f50*/  ULOP3.LUT UR6, UR40, UR6, URZ, 0x3c, !UPT ;  /* 0x0000000628067292 */ /* 0x000fcc000f8e3c3f */
[----:B------:R-:W-:-:S07]  /*1f60*/  IMAD.U32 R7, RZ, RZ, UR6 ;  /* 0x00000006ff077e24 */ /* 0x000fce000f8e00ff */
.L_x_29:
[----:B------:R-:W-:Y:S05]  /*1f70*/  @!P0 BRA `(.L_x_23) ;  /* 0x0000000000048947 */ /* 0x000fea0003800000 */
[----:B------:R-:W-:Y:S01]  /*1f80*/  BPT.TRAP 0x1 ;  /* 0x000000040000795c */ /* 0x000fe20000300000 */
.L_x_23:
[----:B------:R-:W0:Y:S01]  /*1f90*/  S2UR UR7, SR_CgaCtaId ;  /* 0x00000000000779c3 */ /* 0x000e220000008800 */
[----:B------:R-:W-:Y:S01]  /*1fa0*/  UMOV UR6, 0x400 ;  /* 0x0000040000067882 */ /* 0x000fe20000000000 */
[----:B------:R-:W-:Y:S01]  /*1fb0*/  IMAD.U32 R5, RZ, RZ, UR5 ;  /* 0x00000005ff057e24 */ /* 0x000fe2000f8e00ff */
[----:B------:R-:W-:Y:S01]  /*1fc0*/  SHF.L.U32 R4, R7, 0x1f, RZ ;  /* 0x0000001f07047819 */ /* 0x000fe200000006ff */
[----:B0-----:R-:W-:-:S06]  /*1fd0*/  ULEA UR6, UR7, UR6, 0x18 ;  /* 0x0000000607067291 */ /* 0x001fcc000f8ec03f */
[----:B------:R-:W-:-:S04]  /*1fe0*/  IMAD.U32 R6, RZ, RZ, UR6 ;  /* 0x00000006ff067e24 */ /* 0x000fc8000f8e00ff */
[----:B------:R-:W-:-:S04]  /*1ff0*/  IMAD R5, R5, 0x8, R6 ;  /* 0x0000000805057824 */ /* 0x000fc800078e0206 */
[----:B------:R0:W1:Y:S01]  /*2000*/  SYNCS.PHASECHK.TRANS64.TRYWAIT P1, [R5+URZ], R4 ;  /* 0x00000004050075a7 */ /* 0x000062000802017f */
[----:B------:R-:W-:Y:S05]  /*2010*/  @!P0 BRA `(.L_x_24) ;  /* 0x0000000000048947 */ /* 0x000fea0003800000 */
[----:B------:R-:W-:Y:S01]  /*2020*/  BPT.TRAP 0x1 ;  /* 0x000000040000795c */ /* 0x000fe20000300000 */
.L_x_24:
[----:B-1----:R-:W-:Y:S05]  /*2030*/  @P1 BRA `(.L_x_25) ;  /* 0x0000000000081947 */ /* 0x002fea0003800000 */
[----:B------:R-:W1:Y:S02]  /*2040*/  SYNCS.PHASECHK.TRANS64.TRYWAIT P1, [R5+URZ], R4 ;  /* 0x00000004050075a7 */ /* 0x000e64000802017f */
[----:B-1----:R-:W-:Y:S05]  /*2050*/  @!P1 BRA `(.L_x_26) ;  /* 0x00000070007c9947 */ /* 0x002fea0003800000 */
.L_x_25:
[----:B------:R-:W-:Y:S01]  /*2060*/  ULEA UR8, UR5, UR4, 0xa ;  /* 0x0000000405087291 */ /* 0x000fe2000f8e503f */
[----:B------:R-:W-:Y:S01]  /*2070*/  WARPGROUP.ARRIVE ;  /* 0x00000000000079c5 */ /* 0x000fe20000000000 */
[----:B------:R-:W-:Y:S01]  /*2080*/  ULEA UR6, UR5, UR45, 0xc ;  /* 0x0000002d05067291 */ /* 0x000fe2000f8e603f */
[----:B------:R-:W-:Y:S01]  /*2090*/  UMOV UR15, 0x40000040 ;  /* 0x40000040000f7882 */ /* 0x000fe20000000000 */
[----:B------:R-:W-:Y:S02]  /*20a0*/  UMOV UR13, 0x40000040 ;  /* 0x40000040000d7882 */ /* 0x000fe40000000000 */
[----:B------:R-:W-:Y:S01]  /*20b0*/  UIADD3 UR7, UR6, 0x400, URZ ;  /* 0x0000040006077890 */ /* 0x000fe2000fffe03f */
[----:B------:R-:W-:Y:S02]  /*20c0*/  UMOV UR14, UR8 ;  /* 0x00000008000e7c82 */ /* 0x000fe40008000000 */
[----:B------:R-:W-:Y:S01]  /*20d0*/  UMOV UR12, UR6 ;  /* 0x00000006000c7c82 */ /* 0x000fe20008000000 */
[----:B------:R-:W-:Y:S01]  /*20e0*/  UIADD3 UR10, UR8, 0x206, URZ ;  /* 0x00000206080a7890 */ /* 0x000fe2000fffe03f */
[----:B------:R-:W-:Y:S01]  /*20f0*/  HGMMA.64x64x16.F32 R56, gdesc[UR12], R56, gsb0 ;  /* 0x00e000000c3879f0 */ /* 0x000fe20008000838 */
[----:B------:R-:W-:Y:S01]  /*2100*/  UMOV UR13, 0x40000040 ;  /* 0x40000040000d7882 */ /* 0x000fe20000000000 */
[----:B------:R-:W-:Y:S01]  /*2110*/  UMOV UR12, UR7 ;  /* 0x00000007000c7c82 */ /* 0x000fe20008000000 */
[----:B------:R-:W-:Y:S01]  /*2120*/  UIADD3 UR7, UR6, 0x402, URZ ;  /* 0x0000040206077890 */ /* 0x000fe2000fffe03f */
[----:B------:R-:W-:Y:S01]  /*2130*/  UMOV UR11, 0x40000040 ;  /* 0x40000040000b7882 */ /* 0x000fe20000000000 */
[----:B------:R-:W-:Y:S01]  /*2140*/  UMOV UR9, 0x40000040 ;  /* 0x4000004000097882 */ /* 0x000fe20000000000 */
[----:B------:R-:W-:-:S02]  /*2150*/  WARPGROUP.DEPBAR.LE gsb0, 0x0 ;  /* 0x00008000000079c5 */ /* 0x000fc40000010000 */
        /* <DEDUP_REMOVED lines=71> */
[----:B------:R-:W-:Y:S02]  /*25d0*/  UIADD3 UR8, UR6, 0x806, URZ ;  /* 0x0000080606087890 */ /* 0x000fe4000fffe03f */
[----:B------:R-:W-:Y:S01]  /*25e0*/  UIADD3 UR6, UR6, 0xc06, URZ ;  /* 0x00000c0606067890 */ /* 0x000fe2000fffe03f */
        /* <DEDUP_REMOVED lines=18> */
[----:B------:R-:W-:Y:S01]  /*2710*/  BPT.TRAP 0x1 ;  /* 0x000000040000795c */ /* 0x000fe20000300000 */
.L_x_27:
[----:B------:R-:W-:-:S13]  /*2720*/  ISETP.NE.AND P1, PT, R22, RZ, PT ;  /* 0x000000ff1600720c */ /* 0x000fda0003f25270 */
[----:B01----:R-:W-:-:S04]  /*2730*/  @P1 IMAD R4, R3, 0x8, R6 ;  /* 0x0000000803041824 */ /* 0x003fc800078e0206 */
[----:B------:R-:W-:-:S05]  /*2740*/  @P1 VIADD R4, R4, 0x10 ;  /* 0x0000001004041836 */ /* 0x000fca0000000000 */
[----:B------:R-:W-:-:S04]  /*2750*/  @P1 PRMT R4, R19, 0x654, R4 ;  /* 0x0000065413041816 */ /* 0x000fc80000000004 */
[----:B------:R0:W-:Y:S01]  /*2760*/  @P1 SYNCS.ARRIVE.TRANS64.RED.A1T0 RZ, [R4+URZ], RZ ;  /* 0x000000ff04ff19a7 */ /* 0x0001e2000810043f */
[----:B------:R-:W-:-:S13]  /*2770*/  ISETP.GT.U32.AND P1, PT, R18, 0x1, PT ;  /* 0x000000011200780c */ /* 0x000fda0003f24070 */
[----:B0-----:R-:W-:Y:S05]  /*2780*/  @P1 BRA `(.L_x_28) ;  /* 0x0000000000041947 */ /* 0x001fea0003800000 */
[----:B------:R-:W-:Y:S01]  /*2790*/  BPT.TRAP 0x1 ;  /* 0x000000040000795c */ /* 0x000fe20000300000 */
.L_x_28:
[----:B------:R-:W-:Y:S01]  /*27a0*/  UIADD3 UR5, UR5, 0x1, URZ ;  /* 0x0000000105057890 */ /* 0x000fe2000fffe03f */
[C---:B------:R-:W-:Y:S01]  /*27b0*/  ISETP.GT.AND P2, PT, R0.reuse, 0x1, PT ;  /* 0x000000010000780c */ /* 0x040fe20003f44270 */
[----:B------:R-:W-:Y:S02]  /*27c0*/  VIADD R3, R3, 0x1 ;  /* 0x0000000103037836 */ /* 0x000fe40000000000 */
[----:B------:R-:W-:Y:S01]  /*27d0*/  UISETP.NE.AND UP0, UPT, UR5, 0x2, UPT ;  /* 0x000000020500788c */ /* 0x000fe2000bf05270 */
[----:B------:R-:W-:Y:S02]  /*27e0*/  VIADD R0, R0, 0xffffffff ;  /* 0xffffffff00007836 */ /* 0x000fe40000000000 */
[C---:B------:R-:W-:Y:S01]  /*27f0*/  ISETP.NE.AND P1, PT, R3.reuse, 0x2, PT ;  /* 0x000000020300780c */ /* 0x040fe20003f25270 */
[----:B------:R-:W-:Y:S02]  /*2800*/  USEL UR6, URZ, 0x1, UP0 ;  /* 0x000000013f067887 */ /* 0x000fe40008000000 */
[----:B------:R-:W-:Y:S01]  /*2810*/  USEL UR5, UR5, URZ, UP0 ;  /* 0x0000003f05057287 */ /* 0x000fe20008000000 */
[----:B------:R-:W-:-:S03]  /*2820*/  SEL R3, R3, RZ, P1 ;  /* 0x000000ff03037207 */ /* 0x000fc60000800000 */
[----:B------:R-:W-:Y:S01]  /*2830*/  LOP3.LUT R7, R7, UR6, RZ, 0x3c, !PT ;  /* 0x0000000607077c12 */ /* 0x000fe2000f8e3cff */
[----:B------:R-:W-:Y:S07]  /*2840*/  @P2 BRA `(.L_x_29) ;  /* 0xfffffff400c82947 */ /* 0x000fee000383ffff */
.L_x_22:
[----:B01----:R-:W0:Y:S02]  /*2850*/  LDC R0, c[0x0][0x28c] ;  /* 0x0000a300ff007b82 */ /* 0x003e240000000800 */
[----:B0-----:R-:W-:-:S13]  /*2860*/  ISETP.GE.AND P1, PT, R0, 0x1, PT ;  /* 0x000000010000780c */ /* 0x001fda0003f26270 */
[----:B------:R-:W-:Y:S05]  /*2870*/  @!P1 BRA `(.L_x_30) ;  /* 0x0000000000389947 */ /* 0x000fea0003800000 */
[----:B------:R-:W-:Y:S05]  /*2880*/  @!P0 BRA `(.L_x_31) ;  /* 0x0000000000048947 */ /* 0x000fea0003800000 */
[----:B------:R-:W-:Y:S01]  /*2890*/  BPT.TRAP 0x1 ;  /* 0x000000040000795c */ /* 0x000fe20000300000 */
.L_x_31:
[----:B------:R-:W-:-:S13]  /*28a0*/  ISETP.NE.AND P0, PT, R22, RZ, PT ;  /* 0x000000ff1600720c */ /* 0x000fda0003f05270 */
[----:B------:R-:W-:-:S05]  /*28b0*/  VOTEU.ANY UP0, P0 ;  /* 0x00000000003f7886 */ /* 0x000fca0000000100 */
[----:B------:R-:W-:-:S06]  /*28c0*/  @UP0 UIADD3 UR4, UR44, UR42, URZ ;  /* 0x0000002a2c040290 */ /* 0x000fcc000fffe03f */
[----:B------:R-:W-:-:S04]  /*28d0*/  IMAD.U32 R0, RZ, RZ, UR4 ;  /* 0x00000004ff007e24 */ /* 0x000fc8000f8e00ff */
[----:B------:R-:W-:-:S05]  /*28e0*/  @P0 IMAD.SHL.U32 R0, R0, 0x8, RZ ;  /* 0x0000000800000824 */ /* 0x000fca00078e00ff */
[----:B------:R-:W-:-:S04]  /*28f0*/  @P0 LOP3.LUT R0, R0, 0x8, RZ, 0xc0, !PT ;  /* 0x0000000800000812 */ /* 0x000fc800078ec0ff */
[----:B------:R-:W-:-:S04]  /*2900*/  @P0 IADD3 R0, R6, 0x10, R0 ;  /* 0x0000001006000810 */ /* 0x000fc80007ffe000 */
[----:B------:R-:W-:-:S04]  /*2910*/  @P0 PRMT R0, R19, 0x654, R0 ;  /* 0x0000065413000816 */ /* 0x000fc80000000000 */
[----:B------:R0:W-:Y:S01]  /*2920*/  @P0 SYNCS.ARRIVE.TRANS64.RED.A1T0 RZ, [R0+URZ], RZ ;  /* 0x000000ff00ff09a7 */ /* 0x0001e2000810043f */
[----:B------:R-:W-:-:S13]  /*2930*/  ISETP.GT.U32.AND P0, PT, R18, 0x1, PT ;  /* 0x000000011200780c */ /* 0x000fda0003f04070 */
[----:B0-----:R-:W-:Y:S05]  /*2940*/  @P0 BRA `(.L_x_30) ;  /* 0x0000000000040947 */ /* 0x001fea0003800000 */
[----:B------:R-:W-:Y:S01]  /*2950*/  BPT.TRAP 0x1 ;  /* 0x000000040000795c */ /* 0x000fe20000300000 */
.L_x_30:
[----:B------:R-:W-:Y:S01]  /*2960*/  IMAD.SHL.U32 R103, R103, 0x40, RZ ;  /* 0x0000004067677824 */ /* 0x000fe200078e00ff */
[----:B------:R-:W-:Y:S01]  /*2970*/  ULDC UR6, c[0x0][0x288] ;  /* 0x0000a20000067ab9 */ /* 0x000fe20000000800 */
[----:B------:R-:W-:Y:S01]  /*2980*/  SHF.R.S32.HI R21, RZ, 0x1f, R23 ;  /* 0x0000001fff157819 */ /* 0x000fe20000011417 */
[----:B------:R-:W-:Y:S01]  /*2990*/  IMAD.SHL.U32 R3, R111, 0x100, RZ ;  /* 0x000001006f037824 */ /* 0x000fe200078e00ff */
[----:B------:R-:W-:Y:S01]  /*29a0*/  ULDC.64 UR4, c[0x0][0x5d0] ;  /* 0x0001740000047ab9 */ /* 0x000fe20000000a00 */
[----:B------:R-:W-:Y:S01]  /*29b0*/  LOP3.LUT R10, R103, 0x6, R98, 0xf8, !PT ;  /* 0x00000006670a7812 */ /* 0x000fe200078ef862 */
[----:B------:R-:W-:Y:S01]  /*29c0*/  IMAD.WIDE R110, R111, 0x100, R88 ;  /* 0x000001006f6e7825 */ /* 0x000fe200078e0258 */
[----:B------:R-:W-:Y:S01]  /*29d0*/  ISETP.GE.AND P0, PT, R103, UR6, PT ;  /* 0x0000000667007c0c */ /* 0x000fe2000bf06270 */
[----:B------:R-:W-:Y:S01]  /*29e0*/  ULDC UR6, c[0x0][0x284] ;  /* 0x0000a10000067ab9 */ /* 0x000fe20000000800 */
[----:B------:R-:W-:Y:S01]  /*29f0*/  SHF.R.S32.HI R11, RZ, 0x1f, R10 ;  /* 0x0000001fff0b7819 */ /* 0x000fe2000001140a */
[----:B------:R-:W-:Y:S01]  /*2a00*/  IMAD R0, R21, UR4, RZ ;  /* 0x0000000415007c24 */ /* 0x000fe2000f8e02ff */
[----:B------:R-:W-:-:S03]  /*2a10*/  ISETP.GE.OR P0, PT, R3, UR6, P0 ;  /* 0x0000000603007c0c */ /* 0x000fc60008706670 */
[C---:B------:R-:W-:Y:S02]  /*2a20*/  IMAD R7, R23.reuse, UR5, R0 ;  /* 0x0000000517077c24 */ /* 0x040fe4000f8e0200 */
[----:B------:R-:W-:Y:S01]  /*2a30*/  IMAD.WIDE.U32 R4, R23, UR4, R10 ;  /* 0x0000000417047c25 */ /* 0x000fe2000f8e000a */
[----:B------:R-:W-:-:S03]  /*2a40*/  ULDC.64 UR4, c[0x0][0x5c8] ;  /* 0x0001720000047ab9 */ /* 0x000fc60000000a00 */
[----:B------:R-:W-:Y:S02]  /*2a50*/  IMAD R9, R111, UR4, RZ ;  /* 0x000000046f097c24 */ /* 0x000fe4000f8e02ff */
[----:B------:R-:W-:Y:S02]  /*2a60*/  IMAD.IADD R5, R5, 0x1, R7 ;  /* 0x0000000105057824 */ /* 0x000fe400078e0207 */
[C---:B------:R-:W-:Y:S02]  /*2a70*/  IMAD R9, R110.reuse, UR5, R9 ;  /* 0x000000056e097c24 */ /* 0x040fe4000f8e0209 */
[----:B------:R-:W-:-:S04]  /*2a80*/  IMAD.WIDE.U32 R112, R110, UR4, R4 ;  /* 0x000000046e707c25 */ /* 0x000fc8000f8e0004 */
[----:B------:R-:W-:Y:S01]  /*2a90*/  IMAD.MOV.U32 R0, RZ, RZ, -0x1 ;  /* 0xffffffffff007424 */ /* 0x000fe200078e00ff */
[----:B------:R-:W-:Y:S06]  /*2aa0*/  @P0 BRA `(.L_x_32) ;  /* 0x0000004800980947 */ /* 0x000fec0003800000 */
[----:B-----5:R-:W-:Y:S01]  /*2ab0*/  FSETP.NEU.AND P1, PT, R91, RZ, PT ;  /* 0x000000ff5b00720b */ /* 0x020fe20003f2d000 */
[----:B------:R-:W-:Y:S01]  /*2ac0*/  IMAD.IADD R4, R92, 0x1, -R103 ;  /* 0x000000015c047824 */ /* 0x000fe200078e0a67 */
[----:B------:R-:W-:Y:S01]  /*2ad0*/  BSSY B0, `(.L_x_32) ;  /* 0x00004a3000007945 */ /* 0x000fe20003800000 */
[----:B------:R-:W-:Y:S02]  /*2ae0*/  IMAD.IADD R3, R102, 0x1, -R3 ;  /* 0x0000000166037824 */ /* 0x000fe400078e0a03 */
[----:B------:R-:W-:Y:S01]  /*2af0*/  IMAD.IADD R115, R113, 0x1, R9 ;  /* 0x0000000171737824 */ /* 0x000fe200078e0209 */
[----:B------:R-:W-:-:S04]  /*2b00*/  ISETP.GT.AND P6, PT, R4, RZ, PT ;  /* 0x000000ff0400720c */ /* 0x000fc80003fc4270 */
[----:B------:R-:W-:-:S03]  /*2b10*/  ISETP.GT.AND P0, PT, R3, RZ, P6 ;  /* 0x000000ff0300720c */ /* 0x000fc60003704270 */
[----:B------:R-:W-:Y:S10]  /*2b20*/  @!P1 BRA `(.L_x_33) ;  /* 0x0000003400089947 */ /* 0x000ff40003800000 */
[----:B------:R-:W0:Y:S01]  /*2b30*/  LDC.64 R14, c[0x0][0x5b8] ;  /* 0x00016e00ff0e7b82 */ /* 0x000e220000000a00 */
[----:B------:R-:W-:-:S07]  /*2b40*/  ULDC.64 UR4, c[0x0][0x5c0] ;  /* 0x0001700000047ab9 */ /* 0x000fce0000000a00 */
[----:B------:R-:W1:Y:S08]  /*2b50*/  LDC.64 R108, c[0x0][0x5b0] ;  /* 0x00016c00ff6c7b82 */ /* 0x000e700000000a00 */
[----:B------:R-:W2:Y:S01]  /*2b60*/  LDC.64 R12, c[0x0][0x5a8] ;  /* 0x00016a00ff0c7b82 */ /* 0x000ea20000000a00 */
[-C--:B0-----:R-:W-:Y:S02]  /*2b70*/  IMAD R6, R21, R14.reuse, RZ ;  /* 0x0000000e15067224 */ /* 0x081fe400078e02ff */
[----:B------:R-:W-:-:S04]  /*2b80*/  IMAD.WIDE.U32 R106, R23, R14, R10 ;  /* 0x0000000e176a7225 */ /* 0x000fc800078e000a */
[----:B------:R-:W-:Y:S02]  /*2b90*/  IMAD R103, R23, R15, R6 ;  /* 0x0000000f17677224 */ /* 0x000fe400078e0206 */
[-C--:B-1----:R-:W-:Y:S02]  /*2ba0*/  IMAD R5, R111, R108.reuse, RZ ;  /* 0x0000006c6f057224 */ /* 0x082fe400078e02ff */
[----:B------:R-:W-:Y:S02]  /*2bb0*/  IMAD.IADD R105, R107, 0x1, R103 ;  /* 0x000000016b697824 */ /* 0x000fe400078e0267 */
[----:B------:R-:W-:Y:S02]  /*2bc0*/  IMAD.MOV.U32 R104, RZ, RZ, R106 ;  /* 0x000000ffff687224 */ /* 0x000fe400078e006a */
[C---:B------:R-:W-:Y:S02]  /*2bd0*/  IMAD R113, R110.reuse, R109, R5 ;  /* 0x0000006d6e717224 */ /* 0x040fe400078e0205 */
[----:B------:R-:W-:-:S04]  /*2be0*/  IMAD.WIDE.U32 R6, R110, R108, R104 ;  /* 0x0000006c6e067225 */ /* 0x000fc800078e0068 */
[----:B------:R-:W-:Y:S01]  /*2bf0*/  IMAD.IADD R5, R7, 0x1, R113 ;  /* 0x0000000107057824 */ /* 0x000fe200078e0271 */
[----:B--2---:R-:W-:-:S04]  /*2c00*/  LEA R8, P1, R6, R12, 0x1 ;  /* 0x0000000c06087211 */ /* 0x004fc800078208ff */
[----:B------:R-:W-:-:S05]  /*2c10*/  LEA.HI.X R9, R6, R13, R5, 0x1, P1 ;  /* 0x0000000d06097211 */ /* 0x000fca00008f0c05 */
[----:B------:R0:W2:Y:S01]  /*2c20*/  @P0 LDG.E.LTC128B.U16 R5, desc[UR36][R8.64] ;  /* 0x0000002408050981 */ /* 0x0000a2000c1e1520 */
[----:B------:R-:W-:Y:S01]  /*2c30*/  ISETP.GT.AND P4, PT, R4, 0x1, PT ;  /* 0x000000010400780c */ /* 0x000fe20003f84270 */
[----:B------:R-:W-:Y:S01]  /*2c40*/  IMAD.WIDE.U32 R6, R110, R108, R10 ;  /* 0x0000006c6e067225 */ /* 0x000fe200078e000a */
[----:B------:R-:W-:Y:S02]  /*2c50*/  BSSY B1, `(.L_x_34) ;  /* 0x0000013000017945 */ /* 0x000fe40003800000 */
[----:B------:R-:W-:Y:S01]  /*2c60*/  P2R R119, PR, RZ, 0x10 ;  /* 0x00000010ff777803 */ /* 0x000fe20000000000 */
[----:B------:R-:W-:Y:S02]  /*2c70*/  IMAD.IADD R7, R113, 0x1, R7 ;  /* 0x0000000171077824 */ /* 0x000fe400078e0207 */
[----:B------:R-:W-:Y:S02]  /*2c80*/  IMAD.SHL.U32 R114, R108, 0x8, RZ ;  /* 0x000000086c727824 */ /* 0x000fe400078e00ff */
[----:B------:R-:W-:-:S04]  /*2c90*/  IMAD.WIDE.U32 R6, R23, R14, R6 ;  /* 0x0000000e17067225 */ /* 0x000fc800078e0006 */
[----:B------:R-:W-:Y:S01]  /*2ca0*/  IMAD.IADD R7, R103, 0x1, R7 ;  /* 0x0000000167077824 */ /* 0x000fe200078e0207 */
[----:B0-----:R-:W-:-:S04]  /*2cb0*/  LEA R8, P2, R6, R12, 0x1 ;  /* 0x0000000c06087211 */ /* 0x001fc800078408ff */
[----:B------:R-:W-:Y:S01]  /*2cc0*/  LEA.HI.X R9, R6, R13, R7, 0x1, P2 ;  /* 0x0000000d06097211 */ /* 0x000fe200010f0c07 */
[----:B--2---:R-:W-:-:S05]  /*2cd0*/  HADD2.F32 R20, -RZ, R5.H0_H0 ;  /* 0x20000005ff147230 */ /* 0x004fca0000004100 */
[----:B------:R-:W-:Y:S01]  /*2ce0*/  FMUL R15, R20, R91 ;  /* 0x0000005b140f7220 */ /* 0x000fe20000400000 */
[----:B------:R-:W-:-:S03]  /*2cf0*/  LEA R20, P1, R112, UR4, 0x1 ;  /* 0x0000000470147c11 */ /* 0x000fc6000f8208ff */
[----:B------:R-:W-:Y:S01]  /*2d00*/  FFMA R15, R56, R90, R15 ;  /* 0x0000005a380f7223 */ /* 0x000fe2000000000f */
[----:B------:R-:W-:Y:S02]  /*2d10*/  LEA.HI.X R21, R112, UR5, R115, 0x1, P1 ;  /* 0x0000000570157c11 */ /* 0x000fe400088f0c73 */
[----:B------:R-:W-:Y:S02]  /*2d20*/  ISETP.GT.AND P1, PT, R3, RZ, P4 ;  /* 0x000000ff0300720c */ /* 0x000fe40002724270 */
[----:B------:R-:W-:Y:S02]  /*2d30*/  F2FP.F16.F32.PACK_AB R15, RZ, R15 ;  /* 0x0000000fff0f723e */ /* 0x000fe400000000ff */
[----:B------:R-:W-:-:S03]  /*2d40*/  SHF.L.U64.HI R115, R108, 0x3, R109 ;  /* 0x000000036c737819 */ /* 0x000fc6000001026d */
[----:B------:R0:W-:Y:S06]  /*2d50*/  @P0 STG.E.U16 desc[UR36][R20.64], R15 ;  /* 0x0000000f14000986 */ /* 0x0001ec000c101524 */
[----:B------:R-:W-:Y:S05]  /*2d60*/  @!P1 BRA `(.L_x_35) ;  /* 0x0000000000049947 */ /* 0x000fea0003800000 */
[----:B------:R1:W5:Y:S02]  /*2d70*/  LDG.E.LTC128B.U16 R5, desc[UR36][R8.64+0x2] ;  /* 0x0000022408057981 */ /* 0x000364000c1e1520 */
.L_x_35:
[----:B------:R-:W-:Y:S05]  /*2d80*/  BSYNC B1 ;  /* 0x0000000000017941 */ /* 0x000fea0003800000 */
.L_x_34:
[----:B-----5:R-:W-:Y:S01]  /*2d90*/  HADD2.F32 R6, -RZ, R5.H0_H0 ;  /* 0x20000005ff067230 */ /* 0x020fe20000004100 */
[----:B------:R-:W-:Y:S01]  /*2da0*/  ISETP.GT.AND P0, PT, R3, 0x8, P6 ;  /* 0x000000080300780c */ /* 0x000fe20003704270 */
[----:B------:R-:W-:Y:S01]  /*2db0*/  IMAD.WIDE.U32 R116, R110, R108, R114 ;  /* 0x0000006c6e747225 */ /* 0x000fe200078e0072 */
[----:B0-----:R-:W-:-:S03]  /*2dc0*/  PRMT R15, R5, 0x7610, R15 ;  /* 0x00007610050f7816 */ /* 0x001fc6000000000f */
[----:B------:R-:W-:Y:S01]  /*2dd0*/  FMUL R6, R6, R91 ;  /* 0x0000005b06067220 */ /* 0x000fe20000400000 */
[----:B------:R-:W-:Y:S01]  /*2de0*/  IMAD.IADD R113, R113, 0x1, R117 ;  /* 0x0000000171717824 */ /* 0x000fe200078e0275 */
[----:B------:R-:W-:Y:S02]  /*2df0*/  IADD3 R7, P2, R106, R116, RZ ;  /* 0x000000746a077210 */ /* 0x000fe40007f5e0ff */
[----:B------:R-:W-:-:S03]  /*2e00*/  FFMA R57, R57, R90, R6 ;  /* 0x0000005a39397223 */ /* 0x000fc60000000006 */
[----:B------:R-:W-:Y:S01]  /*2e10*/  IMAD.X R56, R113, 0x1, R105, P2 ;  /* 0x0000000171387824 */ /* 0x000fe200010e0669 */
[C---:B------:R-:W-:Y:S02]  /*2e20*/  LEA R6, P2, R7.reuse, R12, 0x1 ;  /* 0x0000000c07067211 */ /* 0x040fe400078408ff */
[----:B------:R-:W-:Y:S02]  /*2e30*/  F2FP.F16.F32.PACK_AB R57, RZ, R57 ;  /* 0x00000039ff39723e */ /* 0x000fe400000000ff */
[----:B------:R-:W-:-:S03]  /*2e40*/  LEA.HI.X R7, R7, R13, R56, 0x1, P2 ;  /* 0x0000000d07077211 */ /* 0x000fc600010f0c38 */
[----:B------:R0:W-:Y:S04]  /*2e50*/  @P1 STG.E.U16 desc[UR36][R20.64+0x2], R57 ;  /* 0x0000023914001986 */ /* 0x0001e8000c101524 */
[----:B------:R-:W2:Y:S01]  /*2e60*/  @P0 LDG.E.LTC128B.U16 R15, desc[UR36][R6.64] ;  /* 0x00000024060f0981 */ /* 0x000ea2000c1e1520 */
[----:B------:R-:W-:Y:S01]  /*2e70*/  IMAD.SHL.U32 R121, R96, 0x2, RZ ;  /* 0x0000000260797824 */ /* 0x000fe200078e00ff */
[----:B------:R-:W-:Y:S01]  /*2e80*/  IADD3 R116, P1, R10, R116, RZ ;  /* 0x000000740a747210 */ /* 0x000fe20007f3e0ff */
[----:B------:R-:W-:Y:S01]  /*2e90*/  BSSY B1, `(.L_x_36) ;  /* 0x0000011000017945 */ /* 0x000fe20003800000 */
[----:B------:R-:W-:Y:S02]  /*2ea0*/  SHF.L.U64.HI R123, R96, 0x1, R95 ;  /* 0x00000001607b7819 */ /* 0x000fe4000001025f */
[----:B------:R-:W-:Y:S01]  /*2eb0*/  IADD3 R112, P2, R121, R20, RZ ;  /* 0x0000001479707210 */ /* 0x000fe20007f5e0ff */
[----:B------:R-:W-:Y:S01]  /*2ec0*/  IMAD.X R117, R11, 0x1, R113, P1 ;  /* 0x000000010b757824 */ /* 0x000fe200008e0671 */
[----:B------:R-:W-:-:S03]  /*2ed0*/  ISETP.GT.AND P1, PT, R3, 0x8, P4 ;  /* 0x000000080300780c */ /* 0x000fc60002724270 */
[----:B------:R-:W-:Y:S02]  /*2ee0*/  IMAD.X R113, R123, 0x1, R21, P2 ;  /* 0x000000017b717824 */ /* 0x000fe400010e0615 */
[----:B------:R-:W-:-:S04]  /*2ef0*/  IMAD.WIDE.U32 R116, R23, R14, R116 ;  /* 0x0000000e17747225 */ /* 0x000fc800078e0074 */
[----:B0-----:R-:W-:Y:S02]  /*2f00*/  IMAD.IADD R57, R103, 0x1, R117 ;  /* 0x0000000167397824 */ /* 0x001fe400078e0275 */
[----:B--2---:R-:W-:-:S05]  /*2f10*/  HADD2.F32 R56, -RZ, R15.H0_H0 ;  /* 0x2000000fff387230 */ /* 0x004fca0000004100 */
[----:B------:R-:W-:Y:S01]  /*2f20*/  FMUL R5, R56, R91 ;  /* 0x0000005b38057220 */ /* 0x000fe20000400000 */
[----:B------:R-:W-:-:S03]  /*2f30*/  LEA R56, P3, R116, R12, 0x1 ;  /* 0x0000000c74387211 */ /* 0x000fc600078608ff */
[----:B------:R-:W-:Y:S01]  /*2f40*/  FFMA R5, R58, R90, R5 ;  /* 0x0000005a3a057223 */ /* 0x000fe20000000005 */
[----:B------:R-:W-:-:S04]  /*2f50*/  LEA.HI.X R57, R116, R13, R57, 0x1, P3 ;  /* 0x0000000d74397211 */ /* 0x000fc800018f0c39 */
[----:B------:R-:W-:-:S05]  /*2f60*/  F2FP.F16.F32.PACK_AB R5, RZ, R5 ;  /* 0x00000005ff05723e */ /* 0x000fca00000000ff */
[----:B------:R0:W-:Y:S01]  /*2f70*/  @P0 STG.E.U16 desc[UR36][R112.64], R5 ;  /* 0x0000000570000986 */ /* 0x0001e2000c101524 */
[----:B------:R-:W-:Y:S05]  /*2f80*/  @!P1 BRA `(.L_x_37) ;  /* 0x0000000000049947 */ /* 0x000fea0003800000 */
[----:B------:R2:W5:Y:S02]  /*2f90*/  LDG.E.LTC128B.U16 R15, desc[UR36][R56.64+0x2] ;  /* 0x00000224380f7981 */ /* 0x000564000c1e1520 */
.L_x_37:
[----:B------:R-:W-:Y:S05]  /*2fa0*/  BSYNC B1 ;  /* 0x0000000000017941 */ /* 0x000fea0003800000 */
.L_x_36:
[----:B-----5:R-:W-:Y:S01]  /*2fb0*/  HADD2.F32 R6, -RZ, R15.H0_H0 ;  /* 0x2000000fff067230 */ /* 0x020fe20000004100 */
[----:B------:R-:W-:Y:S01]  /*2fc0*/  ISETP.GT.AND P4, PT, R4, 0x8, PT ;  /* 0x000000080400780c */ /* 0x000fe20003f84270 */
[----:B------:R-:W-:Y:S01]  /*2fd0*/  IMAD.MOV.U32 R58, RZ, RZ, R112 ;  /* 0x000000ffff3a7224 */ /* 0x000fe200078e0070 */
[----:B------:R-:W-:Y:S01]  /*2fe0*/  BSSY B1, `(.L_x_38) ;  /* 0x000000b000017945 */ /* 0x000fe20003800000 */
[----:B------:R-:W-:Y:S01]  /*2ff0*/  PRMT R116, R15, 0x7610, R116 ;  /* 0x000076100f747816 */ /* 0x000fe20000000074 */
[----:B------:R-:W-:Y:S01]  /*3000*/  FMUL R6, R6, R91 ;  /* 0x0000005b06067220 */ /* 0x000fe20000400000 */
[----:B------:R-:W-:Y:S02]  /*3010*/  ISETP.GT.AND P0, PT, R3, RZ, P4 ;  /* 0x000000ff0300720c */ /* 0x000fe40002704270 */
[----:B------:R-:W-:Y:S01]  /*3020*/  P2R R117, PR, RZ, 0x10 ;  /* 0x00000010ff757803 */ /* 0x000fe20000000000 */
[----:B------:R-:W-:Y:S01]  /*3030*/  FFMA R6, R59, R90, R6 ;  /* 0x0000005a3b067223 */ /* 0x000fe20000000006 */
[----:B------:R-:W-:-:S04]  /*3040*/  IMAD.MOV.U32 R59, RZ, RZ, R113 ;  /* 0x000000ffff3b7224 */ /* 0x000fc800078e0071 */
[----:B------:R-:W-:-:S05]  /*3050*/  F2FP.F16.F32.PACK_AB R6, RZ, R6 ;  /* 0x00000006ff06723e */ /* 0x000fca00000000ff */
[----:B------:R3:W-:Y:S01]  /*3060*/  @P1 STG.E.U16 desc[UR36][R58.64+0x2], R6 ;  /* 0x000002063a001986 */ /* 0x0007e2000c101524 */
[----:B------:R-:W-:Y:S05]  /*3070*/  @!P0 BRA `(.L_x_39) ;  /* 0x0000000000048947 */ /* 0x000fea0003800000 */
[----:B------:R4:W5:Y:S02]  /*3080*/  LDG.E.LTC128B.U16 R116, desc[UR36][R8.64+0x10] ;  /* 0x0000102408747981 */ /* 0x000964000c1e1520 */
.L_x_39:
[----:B------:R-:W-:Y:S05]  /*3090*/  BSYNC B1 ;  /* 0x0000000000017941 */ /* 0x000fea0003800000 */
.L_x_38:
[----:B---3-5:R-:W-:Y:S01]  /*30a0*/  HADD2.F32 R6, -RZ, R116.H0_H0 ;  /* 0x20000074ff067230 */ /* 0x028fe20000004100 */
[C---:B0-----:R-:W-:Y:S01]  /*30b0*/  SHF.L.U64.HI R5, R97.reuse, 0x1, R94 ;  /* 0x0000000161057819 */ /* 0x041fe2000001025e */
[----:B------:R-:W-:Y:S01]  /*30c0*/  IMAD.SHL.U32 R15, R97, 0x2, RZ ;  /* 0x00000002610f7824 */ /* 0x000fe200078e00ff */
[----:B------:R-:W-:Y:S01]  /*30d0*/  ISETP.GT.AND P3, PT, R4, 0x9, PT ;  /* 0x000000090400780c */ /* 0x000fe20003f64270 */
[----:B------:R-:W-:Y:S01]  /*30e0*/  BSSY B1, `(.L_x_40) ;  /* 0x000000b000017945 */ /* 0x000fe20003800000 */
[----:B------:R-:W-:Y:S02]  /*30f0*/  FMUL R7, R6, R91 ;  /* 0x0000005b06077220 */ /* 0x000fe40000400000 */
[----:B------:R-:W-:Y:S02]  /*3100*/  IADD3 R6, P1, P2, R15, R20, R121 ;  /* 0x000000140f067210 */ /* 0x000fe40007a3e079 */
[----:B------:R-:W-:Y:S01]  /*3110*/  FFMA R60, R60, R90, R7 ;  /* 0x0000005a3c3c7223 */ /* 0x000fe20000000007 */
[----:B------:R-:W-:-:S02]  /*3120*/  P2R R120, PR, RZ, 0x8 ;  /* 0x00000008ff787803 */ /* 0x000fc40000000000 */
[----:B------:R-:W-:Y:S02]  /*3130*/  IADD3.X R7, R5, R21, R123, P1, P2 ;  /* 0x0000001505077210 */ /* 0x000fe40000fe447b */
[----:B------:R-:W-:Y:S02]  /*3140*/  F2FP.F16.F32.PACK_AB R60, RZ, R60 ;  /* 0x0000003cff3c723e */ /* 0x000fe400000000ff */
[----:B------:R-:W-:-:S03]  /*3150*/  ISETP.GT.AND P1, PT, R3, RZ, P3 ;  /* 0x000000ff0300720c */ /* 0x000fc60001f24270 */
[----:B------:R0:W-:Y:S10]  /*3160*/  @P0 STG.E.U16 desc[UR36][R20.64+0x10], R60 ;  /* 0x0000103c14000986 */ /* 0x0001f4000c101524 */
[----:B------:R-:W-:Y:S05]  /*3170*/  @!P1 BRA `(.L_x_41) ;  /* 0x0000000000049947 */ /* 0x000fea0003800000 */
[----:B------:R3:W5:Y:S02]  /*3180*/  LDG.E.LTC128B.U16 R116, desc[UR36][R8.64+0x12] ;  /* 0x0000122408747981 */ /* 0x000764000c1e1520 */
.L_x_41:
[----:B------:R-:W-:Y:S05]  /*3190*/  BSYNC B1 ;  /* 0x0000000000017941 */ /* 0x000fea0003800000 */
.L_x_40:
[----:B0----5:R-:W-:Y:S01]  /*31a0*/  HADD2.F32 R60, -RZ, R116.H0_H0 ;  /* 0x20000074ff3c7230 */ /* 0x021fe20000004100 */
[----:B------:R-:W-:Y:S01]  /*31b0*/  ISETP.GT.AND P0, PT, R3, 0x8, P4 ;  /* 0x000000080300780c */ /* 0x000fe20002704270 */
[----:B------:R-:W-:Y:S03]  /*31c0*/  BSSY B1, `(.L_x_42) ;  /* 0x0000007000017945 */ /* 0x000fe60003800000 */
[----:B------:R-:W-:-:S04]  /*31d0*/  FMUL R60, R60, R91 ;  /* 0x0000005b3c3c7220 */ /* 0x000fc80000400000 */
[----:B------:R-:W-:-:S05]  /*31e0*/  FFMA R60, R61, R90, R60 ;  /* 0x0000005a3d3c7223 */ /* 0x000fca000000003c */
[----:B------:R-:W-:-:S05]  /*31f0*/  F2FP.F16.F32.PACK_AB R60, RZ, R60 ;  /* 0x0000003cff3c723e */ /* 0x000fca00000000ff */
[----:B------:R0:W-:Y:S01]  /*3200*/  @P1 STG.E.U16 desc[UR36][R20.64+0x12], R60 ;  /* 0x0000123c14001986 */ /* 0x0001e2000c101524 */
[----:B------:R-:W-:Y:S05]  /*3210*/  @!P0 BRA `(.L_x_43) ;  /* 0x0000000000048947 */ /* 0x000fea0003800000 */
[----:B------:R0:W5:Y:S02]  /*3220*/  LDG.E.LTC128B.U16 R116, desc[UR36][R56.64+0x10] ;  /* 0x0000102438747981 */ /* 0x000164000c1e1520 */
.L_x_43:
[----:B------:R-:W-:Y:S05]  /*3230*/  BSYNC B1 ;  /* 0x0000000000017941 */ /* 0x000fea0003800000 */
.L_x_42:
        /* <DEDUP_REMOVED lines=9> */
.L_x_45:
[----:B------:R-:W-:Y:S05]  /*32d0*/  BSYNC B1 ;  /* 0x0000000000017941 */ /* 0x000fea0003800000 */
.L_x_44:
[----:B-----5:R-:W-:Y:S01]  /*32e0*/  HADD2.F32 R60, -RZ, R116.H0_H0 ;  /* 0x20000074ff3c7230 */ /* 0x020fe20000004100 */
[----:B------:R-:W-:Y:S01]  /*32f0*/  IADD3 R123, P0, R110, 0x80, RZ ;  /* 0x000000806e7b7810 */ /* 0x000fe20007f1e0ff */
[----:B------:R-:W-:Y:S01]  /*3300*/  BSSY B1, `(.L_x_46) ;  /* 0x000000b000017945 */ /* 0x000fe20003800000 */
[----:B------:R-:W-:Y:S02]  /*3310*/  ISETP.GT.AND P2, PT, R4, 0x10, PT ;  /* 0x000000100400780c */ /* 0x000fe40003f44270 */
[----:B------:R-:W-:Y:S01]  /*3320*/  FMUL R60, R60, R91 ;  /* 0x0000005b3c3c7220 */ /* 0x000fe20000400000 */
[----:B------:R-:W-:Y:S01]  /*3330*/  IMAD.X R111, RZ, RZ, R111, P0 ;  /* 0x000000ffff6f7224 */ /* 0x000fe200000e066f */
[----:B------:R-:W-:Y:S02]  /*3340*/  ISETP.GT.AND P0, PT, R3, RZ, P2 ;  /* 0x000000ff0300720c */ /* 0x000fe40001704270 */
[----:B------:R-:W-:Y:S01]  /*3350*/  FFMA R60, R63, R90, R60 ;  /* 0x0000005a3f3c7223 */ /* 0x000fe2000000003c */
[----:B------:R-:W-:-:S04]  /*3360*/  P2R R121, PR, RZ, 0x4 ;  /* 0x00000004ff797803 */ /* 0x000fc80000000000 */
[----:B------:R-:W-:-:S05]  /*3370*/  F2FP.F16.F32.PACK_AB R60, RZ, R60 ;  /* 0x0000003cff3c723e */ /* 0x000fca00000000ff */
[----:B------:R0:W-:Y:S01]  /*3380*/  @P1 STG.E.U16 desc[UR36][R58.64+0x12], R60 ;  /* 0x0000123c3a001986 */ /* 0x0001e2000c101524 */
[----:B------:R-:W-:Y:S05]  /*3390*/  @!P0 BRA `(.L_x_47) ;  /* 0x0000000000048947 */ /* 0x000fea0003800000 */
[----:B------:R0:W5:Y:S02]  /*33a0*/  LDG.E.LTC128B.U16 R116, desc[UR36][R8.64+0x20] ;  /* 0x0000202408747981 */ /* 0x000164000c1e1520 */
.L_x_47:
[----:B------:R-:W-:Y:S05]  /*33b0*/  BSYNC B1 ;  /* 0x0000000000017941 */ /* 0x000fea0003800000 */
.L_x_46:
[----:B0----5:R-:W-:Y:S01]  /*33c0*/  HADD2.F32 R60, -RZ, R116.H0_H0 ;  /* 0x20000074ff3c7230 */ /* 0x021fe20000004100 */
[----:B------:R-:W-:Y:S01]  /*33d0*/  ISETP.GT.AND P1, PT, R4, 0x11, PT ;  /* 0x000000110400780c */ /* 0x000fe20003f24270 */
[-C--:B------:R-:W-:Y:S01]  /*33e0*/  IMAD.WIDE.U32 R62, R123, R108.reuse, R10 ;  /* 0x0000006c7b3e7225 */ /* 0x080fe200078e000a */
[----:B------:R-:W-:Y:S03]  /*33f0*/  BSSY B1, `(.L_x_48) ;  /* 0x0000021000017945 */ /* 0x000fe60003800000 */
[----:B------:R-:W-:Y:S01]  /*3400*/  FMUL R61, R60, R91 ;  /* 0x0000005b3c3d7220 */ /* 0x000fe20000400000 */
[----:B------:R-:W-:-:S03]  /*3410*/  IMAD R60, R111, R108, RZ ;  /* 0x0000006c6f3c7224 */ /* 0x000fc600078e02ff */
[----:B------:R-:W-:Y:S01]  /*3420*/  FFMA R61, R64, R90, R61 ;  /* 0x0000005a403d7223 */ /* 0x000fe2000000003d */
[----:B------:R-:W-:-:S04]  /*3430*/  IMAD R107, R123, R109, R60 ;  /* 0x0000006d7b6b7224 */ /* 0x000fc800078e023c */
[----:B------:R-:W-:Y:S01]  /*3440*/  F2FP.F16.F32.PACK_AB R61, RZ, R61 ;  /* 0x0000003dff3d723e */ /* 0x000fe200000000ff */
[----:B------:R-:W-:-:S03]  /*3450*/  IMAD.IADD R63, R107, 0x1, R63 ;  /* 0x000000016b3f7824 */ /* 0x000fc600078e023f */
[----:B------:R-:W-:Y:S01]  /*3460*/  PRMT R64, R61, 0x7610, R64 ;  /* 0x000076103d407816 */ /* 0x000fe20000000040 */
[----:B------:R-:W-:-:S04]  /*3470*/  IMAD.WIDE.U32 R60, R123, R108, R104 ;  /* 0x0000006c7b3c7225 */ /* 0x000fc800078e0068 */
[----:B------:R0:W-:Y:S01]  /*3480*/  @P0 STG.E.U16 desc[UR36][R20.64+0x20], R64 ;  /* 0x0000204014000986 */ /* 0x0001e2000c101524 */
[----:B------:R-:W-:Y:S01]  /*3490*/  IMAD.WIDE.U32 R110, R23, R14, R62 ;  /* 0x0000000e176e7225 */ /* 0x000fe200078e003e */
[----:B------:R-:W-:-:S03]  /*34a0*/  LEA R62, P0, R60, R12, 0x1 ;  /* 0x0000000c3c3e7211 */ /* 0x000fc600078008ff */
[----:B------:R-:W-:Y:S02]  /*34b0*/  IMAD.IADD R61, R61, 0x1, R107 ;  /* 0x000000013d3d7824 */ /* 0x000fe400078e026b */
[----:B------:R-:W-:-:S03]  /*34c0*/  IMAD.WIDE.U32 R108, R123, R108, R114 ;  /* 0x0000006c7b6c7225 */ /* 0x000fc600078e0072 */
[----:B------:R-:W-:Y:S01]  /*34d0*/  LEA.HI.X R63, R60, R13, R61, 0x1, P0 ;  /* 0x0000000d3c3f7211 */ /* 0x000fe200000f0c3d */
[----:B------:R-:W-:Y:S01]  /*34e0*/  IMAD.IADD R61, R103, 0x1, R111 ;  /* 0x00000001673d7824 */ /* 0x000fe200078e026f */
[----:B------:R-:W-:Y:S01]  /*34f0*/  LEA R60, P0, R110, R12, 0x1 ;  /* 0x0000000c6e3c7211 */ /* 0x000fe200078008ff */
[----:B------:R-:W-:-:S03]  /*3500*/  IMAD.IADD R107, R107, 0x1, R109 ;  /* 0x000000016b6b7824 */ /* 0x000fc600078e026d */
[----:B------:R-:W-:Y:S02]  /*3510*/  LEA.HI.X R61, R110, R13, R61, 0x1, P0 ;  /* 0x0000000d6e3d7211 */ /* 0x000fe400000f0c3d */
[----:B------:R-:W-:-:S05]  /*3520*/  IADD3 R106, P0, R106, R108, RZ ;  /* 0x0000006c6a6a7210 */ /* 0x000fca0007f1e0ff */
[----:B0-----:R-:W-:Y:S01]  /*3530*/  IMAD.X R64, R107, 0x1, R105, P0 ;  /* 0x000000016b407824 */ /* 0x001fe200000e0669 */
[----:B------:R-:W-:-:S05]  /*3540*/  IADD3 R104, P0, R10, R108, RZ ;  /* 0x0000006c0a687210 */ /* 0x000fca0007f1e0ff */
[----:B------:R-:W-:Y:S01]  /*3550*/  IMAD.X R105, R11, 0x1, R107, P0 ;  /* 0x000000010b697824 */ /* 0x000fe200000e066b */
[----:B------:R-:W-:Y:S01]  /*3560*/  LEA R10, P0, R106, R12, 0x1 ;  /* 0x0000000c6a0a7211 */ /* 0x000fe200078008ff */
[----:B------:R-:W-:-:S03]  /*3570*/  IMAD.WIDE.U32 R104, R23, R14, R104 ;  /* 0x0000000e17687225 */ /* 0x000fc600078e0068 */
[----:B------:R-:W-:Y:S01]  /*3580*/  LEA.HI.X R11, R106, R13, R64, 0x1, P0 ;  /* 0x0000000d6a0b7211 */ /* 0x000fe200000f0c40 */
[----:B------:R-:W-:Y:S01]  /*3590*/  IMAD.IADD R103, R103, 0x1, R105 ;  /* 0x0000000167677824 */ /* 0x000fe200078e0269 */
[----:B------:R-:W-:-:S04]  /*35a0*/  LEA R12, P0, R104, R12, 0x1 ;  /* 0x0000000c680c7211 */ /* 0x000fc800078008ff */
[----:B------:R-:W-:Y:S02]  /*35b0*/  LEA.HI.X R13, R104, R13, R103, 0x1, P0 ;  /* 0x0000000d680d7211 */ /* 0x000fe400000f0c67 */
[----:B------:R-:W-:Y:S02]  /*35c0*/  ISETP.GT.AND P0, PT, R3, RZ, P1 ;  /* 0x000000ff0300720c */ /* 0x000fe40000f04270 */
[----:B------:R-:W-:-:S11]  /*35d0*/  P2R R103, PR, RZ, 0x2 ;  /* 0x00000002ff677803 */ /* 0x000fd60000000000 */
[----:B------:R-:W-:Y:S05]  /*35e0*/  @!P0 BRA `(.L_x_49) ;  /* 0x0000000000048947 */ /* 0x000fea0003800000 */
[----:B------:R0:W5:Y:S02]  /*35f0*/  LDG.E.LTC128B.U16 R116, desc[UR36][R8.64+0x22] ;  /* 0x0000222408747981 */ /* 0x000164000c1e1520 */
.L_x_49:
[----:B------:R-:W-:Y:S05]  /*3600*/  BSYNC B1 ;  /* 0x0000000000017941 */ /* 0x000fea0003800000 */
.L_x_48:
[----:B-----5:R-:W-:Y:S01]  /*3610*/  HADD2.F32 R14, -RZ, R116.H0_H0 ;  /* 0x20000074ff0e7230 */ /* 0x020fe20000004100 */
[----:B------:R-:W-:Y:S04]  /*3620*/  BSSY B1, `(.L_x_50) ;  /* 0x0000008000017945 */ /* 0x000fe80003800000 */
[----:B------:R-:W-:-:S04]  /*3630*/  FMUL R14, R14, R91 ;  /* 0x0000005b0e0e7220 */ /* 0x000fc80000400000 */
[----:B------:R-:W-:-:S05]  /*3640*/  FFMA R14, R65, R90, R14 ;  /* 0x0000005a410e7223 */ /* 0x000fca000000000e */
[----:B------:R-:W-:-:S05]  /*3650*/  F2FP.F16.F32.PACK_AB R14, RZ, R14 ;  /* 0x0000000eff0e723e */ /* 0x000fca00000000ff */
[----:B------:R0:W-:Y:S01]  /*3660*/  @P0 STG.E.U16 desc[UR36][R20.64+0x22], R14 ;  /* 0x0000220e14000986 */ /* 0x0001e2000c101524 */
[----:B------:R-:W-:-:S13]  /*3670*/  ISETP.GT.AND P0, PT, R3, 0x8, P2 ;  /* 0x000000080300780c */ /* 0x000fda0001704270 */
[----:B0-----:R-:W-:Y:S05]  /*3680*/  @!P0 BRA `(.L_x_51) ;  /* 0x0000000000048947 */ /* 0x001fea0003800000 */
[----:B------:R0:W5:Y:S02]  /*3690*/  LDG.E.LTC128B.U16 R116, desc[UR36][R56.64+0x20] ;  /* 0x0000202438747981 */ /* 0x000164000c1e1520 */
.L_x_51:
[----:B------:R-:W-:Y:S05]  /*36a0*/  BSYNC B1 ;  /* 0x0000000000017941 */ /* 0x000fea0003800000 */
.L_x_50:
        /* <DEDUP_REMOVED lines=9> */
.L_x_53:
[----:B------:R-:W-:Y:S05]  /*3740*/  BSYNC B1 ;  /* 0x0000000000017941 */ /* 0x000fea0003800000 */
.L_x_52:
[----:B-----5:R-:W-:Y:S01]  /*3750*/  HADD2.F32 R14, -RZ, R116.H0_H0 ;  /* 0x20000074ff0e7230 */ /* 0x020fe20000004100 */
[----:B------:R-:W-:Y:S01]  /*3760*/  ISETP.GT.AND P2, PT, R4, 0x18, PT ;  /* 0x000000180400780c */ /* 0x000fe20003f44270 */
[----:B------:R-:W-:Y:S03]  /*3770*/  BSSY B1, `(.L_x_54) ;  /* 0x0000009000017945 */ /* 0x000fe60003800000 */
[----:B------:R-:W-:Y:S01]  /*3780*/  FMUL R14, R14, R91 ;  /* 0x0000005b0e0e7220 */ /* 0x000fe20000400000 */
[----:B------:R-:W-:-:S03]  /*3790*/  P2R R104, PR, RZ, 0x4 ;  /* 0x00000004ff687803 */ /* 0x000fc60000000000 */
[----:B------:R-:W-:-:S05]  /*37a0*/  FFMA R14, R67, R90, R14 ;  /* 0x0000005a430e7223 */ /* 0x000fca000000000e */
[----:B------:R-:W-:-:S05]  /*37b0*/  F2FP.F16.F32.PACK_AB R14, RZ, R14 ;  /* 0x0000000eff0e723e */ /* 0x000fca00000000ff */
[----:B------:R0:W-:Y:S01]  /*37c0*/  @P0 STG.E.U16 desc[UR36][R58.64+0x22], R14 ;  /* 0x0000220e3a000986 */ /* 0x0001e2000c101524 */
[----:B------:R-:W-:-:S13]  /*37d0*/  ISETP.GT.AND P0, PT, R3, RZ, P2 ;  /* 0x000000ff0300720c */ /* 0x000fda0001704270 */
[----:B0-----:R-:W-:Y:S05]  /*37e0*/  @!P0 BRA `(.L_x_55) ;  /* 0x0000000000048947 */ /* 0x001fea0003800000 */
[----:B------:R0:W5:Y:S02]  /*37f0*/  LDG.E.LTC128B.U16 R116, desc[UR36][R8.64+0x30] ;  /* 0x0000302408747981 */ /* 0x000164000c1e1520 */
.L_x_55:
[----:B------:R-:W-:Y:S05]  /*3800*/  BSYNC B1 ;  /* 0x0000000000017941 */ /* 0x000fea0003800000 */
.L_x_54:
[----:B-----5:R-:W-:Y:S01]  /*3810*/  HADD2.F32 R14, -RZ, R116.H0_H0 ;  /* 0x20000074ff0e7230 */ /* 0x020fe20000004100 */
[----:B------:R-:W-:Y:S01]  /*3820*/  ISETP.GT.AND P1, PT, R4, 0x19, PT ;  /* 0x000000190400780c */ /* 0x000fe20003f24270 */
[----:B------:R-:W-:Y:S03]  /*3830*/  BSSY B1, `(.L_x_56) ;  /* 0x0000009000017945 */ /* 0x000fe60003800000 */
[----:B------:R-:W-:-:S04]  /*3840*/  FMUL R23, R14, R91 ;  /* 0x0000005b0e177220 */ /* 0x000fc80000400000 */
[----:B------:R-:W-:Y:S01]  /*3850*/  FFMA R23, R68, R90, R23 ;  /* 0x0000005a44177223 */ /* 0x000fe20000000017 */
[----:B------:R-:W-:-:S04]  /*3860*/  P2R R68, PR, RZ, 0x2 ;  /* 0x00000002ff447803 */ /* 0x000fc80000000000 */
[----:B------:R-:W-:-:S05]  /*3870*/  F2FP.F16.F32.PACK_AB R23, RZ, R23 ;  /* 0x00000017ff17723e */ /* 0x000fca00000000ff */
[----:B------:R0:W-:Y:S01]  /*3880*/  @P0 STG.E.U16 desc[UR36][R20.64+0x30], R23 ;  /* 0x0000301714000986 */ /* 0x0001e2000c101524 */
[----:B------:R-:W-:-:S13]  /*3890*/  ISETP.GT.AND P0, PT, R3, RZ, P1 ;  /* 0x000000ff0300720c */ /* 0x000fda0000f04270 */
[----:B0-----:R-:W-:Y:S05]  /*38a0*/  @!P0 BRA `(.L_x_57) ;  /* 0x0000000000048947 */ /* 0x001fea0003800000 */
[----:B------:R0:W5:Y:S02]  /*38b0*/  LDG.E.LTC128B.U16 R116, desc[UR36][R8.64+0x32] ;  /* 0x0000322408747981 */ /* 0x000164000c1e1520 */
.L_x_57:
[----:B------:R-:W-:Y:S05]  /*38c0*/  BSYNC B1 ;  /* 0x0000000000017941 */ /* 0x000fea0003800000 */
.L_x_56:
        /* <DEDUP_REMOVED lines=9> */
.L_x_59:
[----:B------:R-:W-:Y:S05]  /*3960*/  BSYNC B1 ;  /* 0x0000000000017941 */ /* 0x000fea0003800000 */
.L_x_58:
        /* <DEDUP_REMOVED lines=9> */
.L_x_61:
[----:B------:R-:W-:Y:S05]  /*3a00*/  BSYNC B1 ;  /* 0x0000000000017941 */ /* 0x000fea0003800000 */
.L_x_60:
        /* <DEDUP_REMOVED lines=11> */
.L_x_63:
[----:B------:R-:W-:Y:S05]  /*3ac0*/  BSYNC B1 ;  /* 0x0000000000017941 */ /* 0x000fea0003800000 */
.L_x_62:
        /* <DEDUP_REMOVED lines=11> */
.L_x_65:
[----:B------:R-:W-:Y:S05]  /*3b80*/  BSYNC B1 ;  /* 0x0000000000017941 */ /* 0x000fea0003800000 */
.L_x_64:
        /* <DEDUP_REMOVED lines=9> */
.L_x_67:
[----:B------:R-:W-:Y:S05]  /*3c20*/  BSYNC B1 ;  /* 0x0000000000017941 */ /* 0x000fea0003800000 */
.L_x_66:
        /* <DEDUP_REMOVED lines=9> */
.L_x_69:
[----:B------:R-:W-:Y:S05]  /*3cc0*/  BSYNC B1 ;  /* 0x0000000000017941 */ /* 0x000fea0003800000 */
.L_x_68:
        /* <DEDUP_REMOVED lines=11> */
.L_x_71:
[----:B------:R-:W-:Y:S05]  /*3d80*/  BSYNC B1 ;  /* 0x0000000000017941 */ /* 0x000fea0003800000 */
.L_x_70:
        /* <DEDUP_REMOVED lines=11> */
.L_x_73:
[----:B------:R-:W-:Y:S05]  /*3e40*/  BSYNC B1 ;  /* 0x0000000000017941 */ /* 0x000fea0003800000 */
.L_x_72:
        /* <DEDUP_REMOVED lines=9> */
.L_x_75:
[----:B------:R-:W-:Y:S05]  /*3ee0*/  BSYNC B1 ;  /* 0x0000000000017941 */ /* 0x000fea0003800000 */
.L_x_74:
        /* <DEDUP_REMOVED lines=9> */
.L_x_77:
[----:B------:R-:W-:Y:S05]  /*3f80*/  BSYNC B1 ;  /* 0x0000000000017941 */ /* 0x000fea0003800000 */
.L_x_76:
[----:B-----5:R-:W-:Y:S01]  /*3f90*/  HADD2.F32 R14, -RZ, R116.H0_H0 ;  /* 0x20000074ff0e7230 */ /* 0x020fe20000004100 */
[----:B------:R-:W-:Y:S01]  /*3fa0*/  ISETP.GT.AND P3, PT, R4, 0x30, PT ;  /* 0x000000300400780c */ /* 0x000fe20003f64270 */
[----:B------:R-:W-:Y:S03]  /*3fb0*/  BSSY B1, `(.L_x_78) ;  /* 0x0000008000017945 */ /* 0x000fe60003800000 */
[----:B------:R-:W-:-:S04]  /*3fc0*/  FMUL R14, R14, R91 ;  /* 0x0000005b0e0e7220 */ /* 0x000fc80000400000 */
[----:B------:R-:W-:-:S05]  /*3fd0*/  FFMA R14, R79, R90, R14 ;  /* 0x0000005a4f0e7223 */ /* 0x000fca000000000e */
[----:B------:R-:W-:-:S05]  /*3fe0*/  F2FP.F16.F32.PACK_AB R14, RZ, R14 ;  /* 0x0000000eff0e723e */ /* 0x000fca00000000ff */
[----:B------:R0:W-:Y:S01]  /*3ff0*/  @P0 STG.E.U16 desc[UR36][R58.64+0x52], R14 ;  /* 0x0000520e3a000986 */ /* 0x0001e2000c101524 */
[----:B------:R-:W-:-:S13]  /*4000*/  ISETP.GT.AND P0, PT, R3, RZ, P3 ;  /* 0x000000ff0300720c */ /* 0x000fda0001f04270 */
[----:B0-----:R-:W-:Y:S05]  /*4010*/  @!P0 BRA `(.L_x_79) ;  /* 0x0000000000048947 */ /* 0x001fea0003800000 */
[----:B------:R0:W5:Y:S02]  /*4020*/  LDG.E.LTC128B.U16 R116, desc[UR36][R8.64+0x60] ;  /* 0x0000602408747981 */ /* 0x000164000c1e1520 */
.L_x_79:
[----:B------:R-:W-:Y:S05]  /*4030*/  BSYNC B1 ;  /* 0x0000000000017941 */ /* 0x000fea0003800000 */
.L_x_78:
        /* <DEDUP_REMOVED lines=10> */
.L_x_81:
[----:B------:R-:W-:Y:S05]  /*40e0*/  BSYNC B1 ;  /* 0x0000000000017941 */ /* 0x000fea0003800000 */
.L_x_80:
        /* <DEDUP_REMOVED lines=9> */
.L_x_83:
[----:B------:R-:W-:Y:S05]  /*4180*/  BSYNC B1 ;  /* 0x0000000000017941 */ /* 0x000fea0003800000 */
.L_x_82:
        /* <DEDUP_REMOVED lines=9> */
.L_x_85:
[----:B------:R-:W-:Y:S05]  /*4220*/  BSYNC B1 ;  /* 0x0000000000017941 */ /* 0x000fea0003800000 */
.L_x_84:
        /* <DEDUP_REMOVED lines=10> */
.L_x_87:
[----:B------:R-:W-:Y:S05]  /*42d0*/  BSYNC B1 ;  /* 0x0000000000017941 */ /* 0x000fea0003800000 */
.L_x_86:
[----:B-----5:R-:W-:Y:S01]  /*42e0*/  HADD2.F32 R14, -RZ, R116.H0_H0 ;  /* 0x20000074ff0e7230 */ /* 0x020fe20000004100 */
[----:B------:R-:W-:Y:S04]  /*42f0*/  BSSY B1, `(.L_x_88) ;  /* 0x000000f000017945 */ /* 0x000fe80003800000 */
[----:B------:R-:W-:-:S04]  /*4300*/  FMUL R23, R14, R91 ;  /* 0x0000005b0e177220 */ /* 0x000fc80000400000 */
[----:B------:R-:W-:-:S05]  /*4310*/  FFMA R23, R84, R90, R23 ;  /* 0x0000005a54177223 */ /* 0x000fca0000000017 */
[----:B------:R-:W-:-:S05]  /*4320*/  F2FP.F16.F32.PACK_AB R23, RZ, R23 ;  /* 0x00000017ff17723e */ /* 0x000fca00000000ff */
[----:B------:R0:W-:Y:S01]  /*4330*/  @P0 STG.E.U16 desc[UR36][R20.64+0x70], R23 ;  /* 0x0000701714000986 */ /* 0x0001e2000c101524 */
[----:B------:R-:W-:-:S05]  /*4340*/  IADD3 R64, P0, R15, R112, RZ ;  /* 0x000000700f407210 */ /* 0x000fca0007f1e0ff */
[----:B------:R-:W-:Y:S01]  /*4350*/  IMAD.X R65, R5, 0x1, R113, P0 ;  /* 0x0000000105417824 */ /* 0x000fe200000e0671 */
[----:B------:R-:W-:-:S05]  /*4360*/  IADD3 R66, P0, R15, R112, RZ ;  /* 0x000000700f427210 */ /* 0x000fca0007f1e0ff */
[----:B------:R-:W-:Y:S01]  /*4370*/  IMAD.X R67, R5, 0x1, R113, P0 ;  /* 0x0000000105437824 */ /* 0x000fe200000e0671 */
[----:B------:R-:W-:-:S05]  /*4380*/  IADD3 R14, P0, R15, R20, RZ ;  /* 0x000000140f0e7210 */ /* 0x000fca0007f1e0ff */
[----:B------:R-:W-:Y:S01]  /*4390*/  IMAD.X R15, R5, 0x1, R21, P0 ;  /* 0x00000001050f7824 */ /* 0x000fe200000e0615 */
[----:B------:R-:W-:-:S04]  /*43a0*/  ISETP.GT.AND P0, PT, R4, 0x39, PT ;  /* 0x000000390400780c */ /* 0x000fc80003f04270 */
[----:B------:R-:W-:-:S13]  /*43b0*/  ISETP.GT.AND P4, PT, R3, RZ, P0 ;  /* 0x000000ff0300720c */ /* 0x000fda0000784270 */
[----:B0-----:R-:W-:Y:S05]  /*43c0*/  @!P4 BRA `(.L_x_89) ;  /* 0x000000000004c947 */ /* 0x001fea0003800000 */
[----:B------:R0:W5:Y:S02]  /*43d0*/  LDG.E.LTC128B.U16 R116, desc[UR36][R8.64+0x72] ;  /* 0x0000722408747981 */ /* 0x000164000c1e1520 */
.L_x_89:
[----:B------:R-:W-:Y:S05]  /*43e0*/  BSYNC B1 ;  /* 0x0000000000017941 */ /* 0x000fea0003800000 */
.L_x_88:
        /* <DEDUP_REMOVED lines=9> */
.L_x_91:
[----:B------:R-:W-:Y:S05]  /*4480*/  BSYNC B1 ;  /* 0x0000000000017941 */ /* 0x000fea0003800000 */
.L_x_90:
        /* <DEDUP_REMOVED lines=9> */
.L_x_93:
[----:B------:R-:W-:Y:S05]  /*4520*/  BSYNC B1 ;  /* 0x0000000000017941 */ /* 0x000fea0003800000 */
.L_x_92:
[----:B-----5:R-:W-:-:S05]  /*4530*/  HADD2.F32 R4, -RZ, R116.H0_H0 ;  /* 0x20000074ff047230 */ /* 0x020fca0000004100 */
[----:B------:R-:W-:-:S04]  /*4540*/  FMUL R4, R4, R91 ;  /* 0x0000005b04047220 */ /* 0x000fc80000400000 */
[----:B------:R-:W-:-:S05]  /*4550*/  FFMA R4, R87, R90, R4 ;  /* 0x0000005a57047223 */ /* 0x000fca0000000004 */
[----:B------:R-:W-:-:S04]  /*4560*/  F2FP.F16.F32.PACK_AB R4, RZ, R4 ;  /* 0x00000004ff04723e */ /* 0x000fc800000000ff */
[----:B-1-34-:R-:W-:-:S05]  /*4570*/  PRMT R8, R4, 0x7610, R8 ;  /* 0x0000761004087816 */ /* 0x01afca0000000008 */
[----:B------:R1:W-:Y:S01]  /*4580*/  @P4 STG.E.U16 desc[UR36][R58.64+0x72], R8 ;  /* 0x000072083a004986 */ /* 0x0003e2000c101524 */
[----:B------:R-:W-:-:S13]  /*4590*/  ISETP.GT.AND P4, PT, R3, 0x80, P6 ;  /* 0x000000800300780c */ /* 0x000fda0003784270 */
[----:B------:R-:W3:Y:S01]  /*45a0*/  @P4 LDG.E.LTC128B.U16 R116, desc[UR36][R62.64] ;  /* 0x000000243e744981 */ /* 0x000ee2000c1e1520 */
[----:B------:R-:W-:Y:S01]  /*45b0*/  BSSY B1, `(.L_x_94) ;  /* 0x000000a000017945 */ /* 0x000fe20003800000 */
[----:B---3--:R-:W-:-:S05]  /*45c0*/  HADD2.F32 R4, -RZ, R116.H0_H0 ;  /* 0x20000074ff047230 */ /* 0x008fca0000004100 */
[----:B------:R-:W-:-:S04]  /*45d0*/  FMUL R5, R4, R91 ;  /* 0x0000005b04057220 */ /* 0x000fc80000400000 */
[----:B------:R-:W-:-:S05]  /*45e0*/  FFMA R5, R24, R90, R5 ;  /* 0x0000005a18057223 */ /* 0x000fca0000000005 */
[----:B------:R-:W-:-:S05]  /*45f0*/  F2FP.F16.F32.PACK_AB R5, RZ, R5 ;  /* 0x00000005ff05723e */ /* 0x000fca00000000ff */
[----:B------:R1:W-:Y:S01]  /*4600*/  @P4 STG.E.U16 desc[UR36][R14.64], R5 ;  /* 0x000000050e004986 */ /* 0x0003e2000c101524 */
[----:B------:R-:W-:-:S04]  /*4610*/  ISETP.NE.AND P4, PT, R119, RZ, PT ;  /* 0x000000ff7700720c */ /* 0x000fc80003f85270 */
[----:B------:R-:W-:-:S13]  /*4620*/  ISETP.GT.AND P4, PT, R3, 0x80, P4 ;  /* 0x000000800300780c */ /* 0x000fda0002784270 */
[----:B-1----:R-:W-:Y:S05]  /*4630*/  @!P4 BRA `(.L_x_95) ;  /* 0x000000000004c947 */ /* 0x002fea0003800000 */
[----:B------:R1:W5:Y:S02]  /*4640*/  LDG.E.LTC128B.U16 R116, desc[UR36][R60.64+0x2] ;  /* 0x000002243c747981 */ /* 0x000364000c1e1520 */
.L_x_95:
[----:B------:R-:W-:Y:S05]  /*4650*/  BSYNC B1 ;  /* 0x0000000000017941 */ /* 0x000fea0003800000 */
.L_x_94:
[----:B-----5:R-:W-:Y:S01]  /*4660*/  HADD2.F32 R4, -RZ, R116.H0_H0 ;  /* 0x20000074ff047230 */ /* 0x020fe20000004100 */
[----:B------:R-:W-:Y:S01]  /*4670*/  ISETP.GT.AND P6, PT, R3, 0x88, P6 ;  /* 0x000000880300780c */ /* 0x000fe200037c4270 */
[----:B------:R-:W-:Y:S01]  /*4680*/  @P4 IMAD.MOV.U32 R5, RZ, RZ, R15 ;  /* 0x000000ffff054224 */ /* 0x000fe200078e000f */
[----:B------:R-:W-:Y:S02]  /*4690*/  BSSY B1, `(.L_x_96) ;  /* 0x0000009000017945 */ /* 0x000fe40003800000 */
[----:B------:R-:W-:-:S04]  /*46a0*/  FMUL R4, R4, R91 ;  /* 0x0000005b04047220 */ /* 0x000fc80000400000 */
[----:B------:R-:W-:-:S05]  /*46b0*/  FFMA R4, R25, R90, R4 ;  /* 0x0000005a19047223 */ /* 0x000fca0000000004 */
[----:B------:R-:W-:-:S04]  /*46c0*/  F2FP.F16.F32.PACK_AB R4, RZ, R4 ;  /* 0x00000004ff04723e */ /* 0x000fc800000000ff */
[----:B------:R-:W-:Y:S01]  /*46d0*/  PRMT R8, R4, 0x7610, R8 ;  /* 0x0000761004087816 */ /* 0x000fe20000000008 */
[----:B------:R-:W-:-:S05]  /*46e0*/  @P4 IMAD.MOV.U32 R4, RZ, RZ, R14 ;  /* 0x000000ffff044224 */ /* 0x000fca00078e000e */
[----:B------:R3:W-:Y:S01]  /*46f0*/  @P4 STG.E.U16 desc[UR36][R4.64+0x2], R8 ;  /* 0x0000020804004986 */ /* 0x0007e2000c101524 */
[----:B------:R-:W-:Y:S05]  /*4700*/  @!P6 BRA `(.L_x_97) ;  /* 0x000000000004e947 */ /* 0x000fea0003800000 */
[----:B------:R4:W5:Y:S02]  /*4710*/  LDG.E.LTC128B.U16 R116, desc[UR36][R10.64] ;  /* 0x000000240a747981 */ /* 0x000964000c1e1520 */
.L_x_97:
[----:B------:R-:W-:Y:S05]  /*4720*/  BSYNC B1 ;  /* 0x0000000000017941 */ /* 0x000fea0003800000 */
.L_x_96:
[----:B---3-5:R-:W-:Y:S01]  /*4730*/  HADD2.F32 R4, -RZ, R116.H0_H0 ;  /* 0x20000074ff047230 */ /* 0x028fe20000004100 */
[----:B------:R-:W-:Y:S01]  /*4740*/  ISETP.NE.AND P4, PT, R119, RZ, PT ;  /* 0x000000ff7700720c */ /* 0x000fe20003f85270 */
[----:B------:R-:W-:Y:S03]  /*4750*/  BSSY B1, `(.L_x_98) ;  /* 0x0000008000017945 */ /* 0x000fe60003800000 */
[----:B------:R-:W-:Y:S01]  /*4760*/  FMUL R5, R4, R91 ;  /* 0x0000005b04057220 */ /* 0x000fe20000400000 */
[----:B------:R-:W-:-:S03]  /*4770*/  ISETP.GT.AND P4, PT, R3, 0x88, P4 ;  /* 0x000000880300780c */ /* 0x000fc60002784270 */
[----:B------:R-:W-:-:S05]  /*4780*/  FFMA R5, R26, R90, R5 ;  /* 0x0000005a1a057223 */ /* 0x000fca0000000005 */
[----:B------:R-:W-:-:S05]  /*4790*/  F2FP.F16.F32.PACK_AB R5, RZ, R5 ;  /* 0x00000005ff05723e */ /* 0x000fca00000000ff */
[----:B------:R3:W-:Y:S01]  /*47a0*/  @P6 STG.E.U16 desc[UR36][R64.64], R5 ;  /* 0x0000000540006986 */ /* 0x0007e2000c101524 */
[----:B------:R-:W-:Y:S05]  /*47b0*/  @!P4 BRA `(.L_x_99) ;  /* 0x000000000004c947 */ /* 0x000fea0003800000 */
[----:B------:R0:W5:Y:S02]  /*47c0*/  LDG.E.LTC128B.U16 R116, desc[UR36][R12.64+0x2] ;  /* 0x000002240c747981 */ /* 0x000164000c1e1520 */
.L_x_99:
[----:B------:R-:W-:Y:S05]  /*47d0*/  BSYNC B1 ;  /* 0x0000000000017941 */ /* 0x000fea0003800000 */
.L_x_98:
[----:B-----5:R-:W-:Y:S01]  /*47e0*/  HADD2.F32 R4, -RZ, R116.H0_H0 ;  /* 0x20000074ff047230 */ /* 0x020fe20000004100 */
[----:B------:R-:W-:Y:S01]  /*47f0*/  ISETP.NE.AND P6, PT, R117, RZ, PT ;  /* 0x000000ff7500720c */ /* 0x000fe20003fc5270 */
[----:B------:R-:W-:Y:S03]  /*4800*/  BSSY B1, `(.L_x_100) ;  /* 0x0000008000017945 */ /* 0x000fe60003800000 */
[----:B------:R-:W-:-:S04]  /*4810*/  FMUL R4, R4, R91 ;  /* 0x0000005b04047220 */ /* 0x000fc80000400000 */
[----:B------:R-:W-:-:S05]  /*4820*/  FFMA R4, R27, R90, R4 ;  /* 0x0000005a1b047223 */ /* 0x000fca0000000004 */
[----:B------:R-:W-:-:S05]  /*4830*/  F2FP.F16.F32.PACK_AB R4, RZ, R4 ;  /* 0x00000004ff04723e */ /* 0x000fca00000000ff */
[----:B------:R0:W-:Y:S01]  /*4840*/  @P4 STG.E.U16 desc[UR36][R66.64+0x2], R4 ;  /* 0x0000020442004986 */ /* 0x0001e2000c101524 */
[----:B------:R-:W-:-:S13]  /*4850*/  ISETP.GT.AND P4, PT, R3, 0x80, P6 ;  /* 0x000000800300780c */ /* 0x000fda0003784270 */
[----:B0-----:R-:W-:Y:S05]  /*4860*/  @!P4 BRA `(.L_x_101) ;  /* 0x000000000004c947 */ /* 0x001fea0003800000 */
[----:B------:R0:W5:Y:S02]  /*4870*/  LDG.E.LTC128B.U16 R116, desc[UR36][R60.64+0x10] ;  /* 0x000010243c747981 */ /* 0x000164000c1e1520 */
.L_x_101:
[----:B------:R-:W-:Y:S05]  /*4880*/  BSYNC B1 ;  /* 0x0000000000017941 */ /* 0x000fea0003800000 */
.L_x_100:
[----:B-----5:R-:W-:Y:S01]  /*4890*/  HADD2.F32 R4, -RZ, R116.H0_H0 ;  /* 0x20000074ff047230 */ /* 0x020fe20000004100 */
[----:B------:R-:W-:Y:S01]  /*48a0*/  ISETP.NE.AND P6, PT, R120, RZ, PT ;  /* 0x000000ff7800720c */ /* 0x000fe20003fc5270 */
[----:B------:R-:W-:Y:S03]  /*48b0*/  BSSY B1, `(.L_x_102) ;  /* 0x000000b000017945 */ /* 0x000fe60003800000 */
[----:B---3--:R-:W-:Y:S01]  /*48c0*/  FMUL R5, R4, R91 ;  /* 0x0000005b04057220 */ /* 0x008fe20000400000 */
[----:B------:R-:W-:-:S03]  /*48d0*/  @P4 IMAD.MOV.U32 R4, RZ, RZ, R14 ;  /* 0x000000ffff044224 */ /* 0x000fc600078e000e */
[----:B------:R-:W-:-:S05]  /*48e0*/  FFMA R5, R28, R90, R5 ;  /* 0x0000005a1c057223 */ /* 0x000fca0000000005 */
[----:B------:R-:W-:-:S04]  /*48f0*/  F2FP.F16.F32.PACK_AB R5, RZ, R5 ;  /* 0x00000005ff05723e */ /* 0x000fc800000000ff */
[----:B------:R-:W-:Y:S01]  /*4900*/  PRMT R8, R5, 0x7610, R8 ;  /* 0x0000761005087816 */ /* 0x000fe20000000008 */
[----:B------:R-:W-:-:S05]  /*4910*/  @P4 IMAD.MOV.U32 R5, RZ, RZ, R15 ;  /* 0x000000ffff054224 */ /* 0x000fca00078e000f */
[----:B------:R3:W-:Y:S01]  /*4920*/  @P4 STG.E.U16 desc[UR36][R4.64+0x10], R8 ;  /* 0x0000100804004986 */ /* 0x0007e2000c101524 */
[----:B------:R-:W-:-:S13]  /*4930*/  ISETP.GT.AND P4, PT, R3, 0x80, P6 ;  /* 0x000000800300780c */ /* 0x000fda0003784270 */
[----:B---3--:R-:W-:Y:S05]  /*4940*/  @!P4 BRA `(.L_x_103) ;  /* 0x000000000004c947 */ /* 0x008fea0003800000 */
[----:B------:R3:W5:Y:S02]  /*4950*/  LDG.E.LTC128B.U16 R116, desc[UR36][R60.64+0x12] ;  /* 0x000012243c747981 */ /* 0x000764000c1e1520 */
.L_x_103:
[----:B------:R-:W-:Y:S05]  /*4960*/  BSYNC B1 ;  /* 0x0000000000017941 */ /* 0x000fea0003800000 */
.L_x_102:
[----:B-----5:R-:W-:Y:S01]  /*4970*/  HADD2.F32 R4, -RZ, R116.H0_H0 ;  /* 0x20000074ff047230 */ /* 0x020fe20000004100 */
[----:B------:R-:W-:Y:S01]  /*4980*/  BSSY B1, `(.L_x_104) ;  /* 0x000000c000017945 */ /* 0x000fe20003800000 */
[----:B------:R-:W-:-:S03]  /*4990*/  @P4 IMAD.MOV.U32 R5, RZ, RZ, R15 ;  /* 0x000000ffff054224 */ /* 0x000fc600078e000f */
[----:B------:R-:W-:-:S04]  /*49a0*/  FMUL R4, R4, R91 ;  /* 0x0000005b04047220 */ /* 0x000fc80000400000 */
[----:B------:R-:W-:-:S05]  /*49b0*/  FFMA R4, R29, R90, R4 ;  /* 0x0000005a1d047223 */ /* 0x000fca0000000004 */
[----:B------:R-:W-:-:S04]  /*49c0*/  F2FP.F16.F32.PACK_AB R4, RZ, R4 ;  /* 0x00000004ff04723e */ /* 0x000fc800000000ff */
[----:B------:R-:W-:Y:S01]  /*49d0*/  PRMT R8, R4, 0x7610, R8 ;  /* 0x0000761004087816 */ /* 0x000fe20000000008 */
[----:B------:R-:W-:-:S05]  /*49e0*/  @P4 IMAD.MOV.U32 R4, RZ, RZ, R14 ;  /* 0x000000ffff044224 */ /* 0x000fca00078e000e */
[----:B------:R0:W-:Y:S01]  /*49f0*/  @P4 STG.E.U16 desc[UR36][R4.64+0x12], R8 ;  /* 0x0000120804004986 */ /* 0x0001e2000c101524 */
[----:B------:R-:W-:-:S04]  /*4a00*/  ISETP.NE.AND P4, PT, R117, RZ, PT ;  /* 0x000000ff7500720c */ /* 0x000fc80003f85270 */
[----:B------:R-:W-:-:S13]  /*4a10*/  ISETP.GT.AND P4, PT, R3, 0x88, P4 ;  /* 0x000000880300780c */ /* 0x000fda0002784270 */
[----:B0-----:R-:W-:Y:S05]  /*4a20*/  @!P4 BRA `(.L_x_105) ;  /* 0x000000000004c947 */ /* 0x001fea0003800000 */
[----:B------:R0:W5:Y:S02]  /*4a30*/  LDG.E.LTC128B.U16 R116, desc[UR36][R12.64+0x10] ;  /* 0x000010240c747981 */ /* 0x000164000c1e1520 */
.L_x_105:
[----:B------:R-:W-:Y:S05]  /*4a40*/  BSYNC B1 ;  /* 0x0000000000017941 */ /* 0x000fea0003800000 */
.L_x_104:
        /* <DEDUP_REMOVED lines=9> */
.L_x_107:
[----:B------:R-:W-:Y:S05]  /*4ae0*/  BSYNC B1 ;  /* 0x0000000000017941 */ /* 0x000fea0003800000 */
.L_x_106:
[----:B-----5:R-:W-:Y:S01]  /*4af0*/  HADD2.F32 R4, -RZ, R116.H0_H0 ;  /* 0x20000074ff047230 */ /* 0x020fe20000004100 */
[----:B------:R-:W-:Y:S01]  /*4b00*/  ISETP.NE.AND P6, PT, R121, RZ, PT ;  /* 0x000000ff7900720c */ /* 0x000fe20003fc5270 */
        /* <DEDUP_REMOVED lines=8> */
[----:B------:R-:W-:-:S13]  /*4b90*/  ISETP.GT.AND P4, PT, R3, 0x80, P6 ;  /* 0x000000800300780c */ /* 0x000fda0003784270 */
[----:B0-----:R-:W-:Y:S05]  /*4ba0*/  @!P4 BRA `(.L_x_109) ;  /* 0x000000000004c947 */ /* 0x001fea0003800000 */
[----:B------:R0:W5:Y:S02]  /*4bb0*/  LDG.E.LTC128B.U16 R116, desc[UR36][R60.64+0x20] ;  /* 0x000020243c747981 */ /* 0x000164000c1e1520 */
.L_x_109:
[----:B------:R-:W-:Y:S05]  /*4bc0*/  BSYNC B1 ;  /* 0x0000000000017941 */ /* 0x000fea0003800000 */
.L_x_108:
[----:B-----5:R-:W-:Y:S01]  /*4bd0*/  HADD2.F32 R4, -RZ, R116.H0_H0 ;  /* 0x20000074ff047230 */ /* 0x020fe20000004100 */
[----:B------:R-:W-:Y:S01]  /*4be0*/  ISETP.NE.AND P6, PT, R103, RZ, PT ;  /* 0x000000ff6700720c */ /* 0x000fe20003fc5270 */
[----:B------:R-:W-:Y:S03]  /*4bf0*/  BSSY B1, `(.L_x_110) ;  /* 0x000000b000017945 */ /* 0x000fe60003800000 */
[----:B------:R-:W-:Y:S01]  /*4c00*/  FMUL R5, R4, R91 ;  /* 0x0000005b04057220 */ /* 0x000fe20000400000 */
[----:B------:R-:W-:-:S03]  /*4c10*/  @P4 IMAD.MOV.U32 R4, RZ, RZ, R14 ;  /* 0x000000ffff044224 */ /* 0x000fc600078e000e */
        /* <DEDUP_REMOVED lines=8> */
.L_x_111:
[----:B------:R-:W-:Y:S05]  /*4ca0*/  BSYNC B1 ;  /* 0x0000000000017941 */ /* 0x000fea0003800000 */
.L_x_110:
        /* <DEDUP_REMOVED lines=13> */
.L_x_113:
[----:B------:R-:W-:Y:S05]  /*4d80*/  BSYNC B1 ;  /* 0x0000000000017941 */ /* 0x000fea0003800000 */
.L_x_112:
[----:B-----5:R-:W-:Y:S01]  /*4d90*/  HADD2.F32 R4, -RZ, R116.H0_H0 ;  /* 0x20000074ff047230 */ /* 0x020fe20000004100 */
[----:B------:R-:W-:Y:S04]  /*4da0*/  BSSY B1, `(.L_x_114) ;  /* 0x000000b000017945 */ /* 0x000fe80003800000 */
        /* <DEDUP_REMOVED lines=10> */
.L_x_115:
[----:B------:R-:W-:Y:S05]  /*4e50*/  BSYNC B1 ;  /* 0x0000000000017941 */ /* 0x000fea0003800000 */
.L_x_114:
        /* <DEDUP_REMOVED lines=13> */
.L_x_117:
[----:B------:R-:W-:Y:S05]  /*4f30*/  BSYNC B1 ;  /* 0x0000000000017941 */ /* 0x000fea0003800000 */
.L_x_116:
        /* <DEDUP_REMOVED lines=13> */
.L_x_119:
[----:B------:R-:W-:Y:S05]  /*5010*/  BSYNC B1 ;  /* 0x0000000000017941 */ /* 0x000fea0003800000 */
.L_x_118:
        /* <DEDUP_REMOVED lines=13> */
.L_x_121:
[----:B------:R-:W-:Y:S05]  /*50f0*/  BSYNC B1 ;  /* 0x0000000000017941 */ /* 0x000fea0003800000 */
.L_x_120:
        /* <DEDUP_REMOVED lines=12> */
.L_x_123:
[----:B------:R-:W-:Y:S05]  /*51c0*/  BSYNC B1 ;  /* 0x0000000000017941 */ /* 0x000fea0003800000 */
.L_x_122:
        /* <DEDUP_REMOVED lines=13> */
.L_x_125:
[----:B------:R-:W-:Y:S05]  /*52a0*/  BSYNC B1 ;  /* 0x0000000000017941 */ /* 0x000fea0003800000 */
.L_x_124:
        /* <DEDUP_REMOVED lines=13> */
.L_x_127:
[----:B------:R-:W-:Y:S05]  /*5380*/  BSYNC B1 ;  /* 0x0000000000017941 */ /* 0x000fea0003800000 */
.L_x_126:
        /* <DEDUP_REMOVED lines=13> */
.L_x_129:
[----:B------:R-:W-:Y:S05]  /*5460*/  BSYNC B1 ;  /* 0x0000000000017941 */ /* 0x000fea0003800000 */
.L_x_128:
        /* <DEDUP_REMOVED lines=12> */
.L_x_131:
[----:B------:R-:W-:Y:S05]  /*5530*/  BSYNC B1 ;  /* 0x0000000000017941 */ /* 0x000fea0003800000 */
.L_x_130:
        /* <DEDUP_REMOVED lines=13> */
.L_x_133:
[----:B------:R-:W-:Y:S05]  /*5610*/  BSYNC B1 ;  /* 0x0000000000017941 */ /* 0x000fea0003800000 */
.L_x_132:
        /* <DEDUP_REMOVED lines=12> */
.L_x_135:
[----:B------:R-:W-:Y:S05]  /*56e0*/  BSYNC B1 ;  /* 0x0000000000017941 */ /* 0x000fea0003800000 */
.L_x_134:
        /* <DEDUP_REMOVED lines=12> */
.L_x_137:
[----:B------:R-:W-:Y:S05]  /*57b0*/  BSYNC B1 ;  /* 0x0000000000017941 */ /* 0x000fea0003800000 */
.L_x_136:
[----:B-----5:R-:W-:Y:S01]  /*57c0*/  HADD2.F32 R4, -RZ, R116.H0_H0 ;  /* 0x20000074ff047230 */ /* 0x020fe20000004100 */
[----:B------:R-:W-:Y:S01]  /*57d0*/  ISETP.GT.AND P5, PT, R3, 0x88, P5 ;  /* 0x000000880300780c */ /* 0x000fe20002fa4270 */
        /* <DEDUP_REMOVED lines=8> */
[----:B------:R-:W-:Y:S05]  /*5860*/  @!P5 BRA `(.L_x_139) ;  /* 0x000000000004d947 */ /* 0x000fea0003800000 */
[----:B------:R0:W5:Y:S02]  /*5870*/  LDG.E.LTC128B.U16 R116, desc[UR36][R12.64+0x52] ;  /* 0x000052240c747981 */ /* 0x000164000c1e1520 */
.L_x_139:
[----:B------:R-:W-:Y:S05]  /*5880*/  BSYNC B1 ;  /* 0x0000000000017941 */ /* 0x000fea0003800000 */
.L_x_138:
[----:B0----5:R-:W-:Y:S01]  /*5890*/  HADD2.F32 R4, -RZ, R116.H0_H0 ;  /* 0x20000074ff047230 */ /* 0x021fe20000004100 */
        /* <DEDUP_REMOVED lines=11> */
.L_x_141:
[----:B------:R-:W-:Y:S05]  /*5950*/  BSYNC B1 ;  /* 0x0000000000017941 */ /* 0x000fea0003800000 */
.L_x_140:
[----:B0----5:R-:W-:Y:S01]  /*5960*/  HADD2.F32 R4, -RZ, R116.H0_H0 ;  /* 0x20000074ff047230 */ /* 0x021fe20000004100 */
        /* <DEDUP_REMOVED lines=11> */
.L_x_143:
[----:B------:R-:W-:Y:S05]  /*5a20*/  BSYNC B1 ;  /* 0x0000000000017941 */ /* 0x000fea0003800000 */
.L_x_142:
        /* <DEDUP_REMOVED lines=12> */
.L_x_145:
[----:B------:R-:W-:Y:S05]  /*5af0*/  BSYNC B1 ;  /* 0x0000000000017941 */ /* 0x000fea0003800000 */
.L_x_144:
        /* <DEDUP_REMOVED lines=12> */
.L_x_147:
[----:B------:R-:W-:Y:S05]  /*5bc0*/  BSYNC B1 ;  /* 0x0000000000017941 */ /* 0x000fea0003800000 */
.L_x_146:
        /* <DEDUP_REMOVED lines=12> */
.L_x_149:
[----:B------:R-:W-:Y:S05]  /*5c90*/  BSYNC B1 ;  /* 0x0000000000017941 */ /* 0x000fea0003800000 */
.L_x_148:
        /* <DEDUP_REMOVED lines=12> */
.L_x_151:
[----:B------:R-:W-:Y:S05]  /*5d60*/  BSYNC B1 ;  /* 0x0000000000017941 */ /* 0x000fea0003800000 */
.L_x_150:
        /* <DEDUP_REMOVED lines=9> */
.L_x_153:
[----:B------:R-:W-:Y:S05]  /*5e00*/  BSYNC B1 ;  /* 0x0000000000017941 */ /* 0x000fea0003800000 */
.L_x_152:
        /* <DEDUP_REMOVED lines=12> */
.L_x_155:
[----:B------:R-:W-:Y:S05]  /*5ed0*/  BSYNC B1 ;  /* 0x0000000000017941 */ /* 0x000fea0003800000 */
.L_x_154:
[----:B------:R-:W-:Y:S05]  /*5ee0*/  @!P0 BRA `(.L_x_156) ;  /* 0x0000001400848947 */ /* 0x000fea0003800000 */
[----:B-----5:R-:W-:-:S05]  /*5ef0*/  HADD2.F32 R116, -RZ, R116.H0_H0 ;  /* 0x20000074ff747230 */ /* 0x020fca0000004100 */
[----:B------:R-:W-:-:S04]  /*5f00*/  FMUL R116, R116, R91 ;  /* 0x0000005b74747220 */ /* 0x000fc80000400000 */
[----:B------:R-:W-:-:S05]  /*5f10*/  FFMA R116, R55, R90, R116 ;  /* 0x0000005a37747223 */ /* 0x000fca0000000074 */
[----:B------:R-:W-:-:S05]  /*5f20*/  F2FP.F16.F32.PACK_AB R116, RZ, R116 ;  /* 0x00000074ff74723e */ /* 0x000fca00000000ff */
[----:B------:R0:W-:Y:S01]  /*5f30*/  STG.E.U16 desc[UR36][R6.64+0x72], R116 ;  /* 0x0000727406007986 */ /* 0x0001e2000c101524 */
[----:B------:R-:W-:Y:S05]  /*5f40*/  BRA `(.L_x_156) ;  /* 0x00000014006c7947 */ /* 0x000fea0003800000 */
.L_x_33:
[----:B------:R-:W-:Y:S01]  /*5f50*/  ULDC.64 UR4, c[0x0][0x5c0] ;  /* 0x0001700000047ab9 */ /* 0x000fe20000000a00 */
[-C--:B------:R-:W-:Y:S01]  /*5f60*/  FMUL R56, R56, R90.reuse ;  /* 0x0000005a38387220 */ /* 0x080fe20000400000 */
[----:B------:R-:W-:Y:S01]  /*5f70*/  LEA R10, P1, R112, UR4, 0x1 ;  /* 0x00000004700a7c11 */ /* 0x000fe2000f8208ff */
[----:B------:R-:W-:Y:S01]  /*5f80*/  IMAD.SHL.U32 R7, R96, 0x2, RZ ;  /* 0x0000000260077824 */ /* 0x000fe200078e00ff */
[----:B------:R-:W-:Y:S01]  /*5f90*/  ISETP.GT.AND P3, PT, R4, 0x1, PT ;  /* 0x000000010400780c */ /* 0x000fe20003f64270 */
[----:B------:R-:W-:Y:S01]  /*5fa0*/  FMUL R57, R57, R90 ;  /* 0x0000005a39397220 */ /* 0x000fe20000400000 */
[----:B------:R-:W-:Y:S01]  /*5fb0*/  F2FP.F16.F32.PACK_AB R56, RZ, R56 ;  /* 0x00000038ff38723e */ /* 0x000fe200000000ff */
[-C--:B------:R-:W-:Y:S01]  /*5fc0*/  FMUL R58, R58, R90.reuse ;  /* 0x0000005a3a3a7220 */ /* 0x080fe20000400000 */
[----:B------:R-:W-:Y:S01]  /*5fd0*/  LEA.HI.X R11, R112, UR5, R115, 0x1, P1 ;  /* 0x00000005700b7c11 */ /* 0x000fe200088f0c73 */
[-C--:B------:R-:W-:Y:S01]  /*5fe0*/  FMUL R59, R59, R90.reuse ;  /* 0x0000005a3b3b7220 */ /* 0x080fe20000400000 */
[----:B------:R-:W-:Y:S01]  /*5ff0*/  ISETP.GT.AND P1, PT, R3, RZ, P3 ;  /* 0x000000ff0300720c */ /* 0x000fe20001f24270 */
[----:B------:R-:W-:Y:S01]  /*6000*/  IMAD.SHL.U32 R23, R97, 0x2, RZ ;  /* 0x0000000261177824 */ /* 0x000fe200078e00ff */
[----:B------:R-:W-:Y:S01]  /*6010*/  ISETP.GT.AND P2, PT, R3, 0x8, P6 ;  /* 0x000000080300780c */ /* 0x000fe20003744270 */
[----:B------:R-:W-:Y:S01]  /*6020*/  @P0 STG.E.U16 desc[UR36][R10.64], R56 ;  /* 0x000000380a000986 */ /* 0x000fe2000c101524 */
[----:B------:R-:W-:Y:S01]  /*6030*/  SHF.L.U64.HI R5, R96, 0x1, R95 ;  /* 0x0000000160057819 */ /* 0x000fe2000001025f */
[----:B------:R-:W-:Y:S01]  /*6040*/  FMUL R60, R60, R90 ;  /* 0x0000005a3c3c7220 */ /* 0x000fe20000400000 */
[----:B------:R-:W-:Y:S01]  /*6050*/  IADD3 R8, P0, R7, R10, RZ ;  /* 0x0000000a07087210 */ /* 0x000fe20007f1e0ff */
[-C--:B------:R-:W-:Y:S01]  /*6060*/  FMUL R61, R61, R90.reuse ;  /* 0x0000005a3d3d7220 */ /* 0x080fe20000400000 */
[----:B------:R-:W-:Y:S01]  /*6070*/  F2FP.F16.F32.PACK_AB R57, RZ, R57 ;  /* 0x00000039ff39723e */ /* 0x000fe200000000ff */
[----:B------:R-:W-:Y:S01]  /*6080*/  FMUL R63, R63, R90 ;  /* 0x0000005a3f3f7220 */ /* 0x000fe20000400000 */
[----:B------:R-:W-:Y:S01]  /*6090*/  F2FP.F16.F32.PACK_AB R58, RZ, R58 ;  /* 0x0000003aff3a723e */ /* 0x000fe200000000ff */
[----:B------:R-:W-:Y:S01]  /*60a0*/  IMAD.X R9, R5, 0x1, R11, P0 ;  /* 0x0000000105097824 */ /* 0x000fe200000e060b */
[----:B------:R-:W-:Y:S01]  /*60b0*/  ISETP.GT.AND P0, PT, R3, 0x8, P3 ;  /* 0x000000080300780c */ /* 0x000fe20001f04270 */
[----:B------:R-:W-:Y:S01]  /*60c0*/  @P1 STG.E.U16 desc[UR36][R10.64+0x2], R57 ;  /* 0x000002390a001986 */ /* 0x000fe2000c101524 */
[----:B------:R-:W-:Y:S01]  /*60d0*/  F2FP.F16.F32.PACK_AB R59, RZ, R59 ;  /* 0x0000003bff3b723e */ /* 0x000fe200000000ff */
[----:B------:R-:W-:Y:S01]  /*60e0*/  FMUL R62, R62, R90 ;  /* 0x0000005a3e3e7220 */ /* 0x000fe20000400000 */
[----:B------:R-:W-:Y:S01]  /*60f0*/  SHF.L.U64.HI R13, R97, 0x1, R94 ;  /* 0x00000001610d7819 */ /* 0x000fe2000001025e */
[----:B------:R-:W-:Y:S01]  /*6100*/  @P2 STG.E.U16 desc[UR36][R8.64], R58 ;  /* 0x0000003a08002986 */ /* 0x000fe2000c101524 */
[----:B------:R-:W-:Y:S01]  /*6110*/  IADD3 R6, P1, P2, R23, R10, R7 ;  /* 0x0000000a17067210 */ /* 0x000fe20007a3e007 */
[-C--:B------:R-:W-:Y:S01]  /*6120*/  FMUL R64, R64, R90.reuse ;  /* 0x0000005a40407220 */ /* 0x080fe20000400000 */
[C---:B------:R-:W-:Y:S01]  /*6130*/  ISETP.GT.AND P4, PT, R4.reuse, 0x8, PT ;  /* 0x000000080400780c */ /* 0x040fe20003f84270 */
[-C--:B------:R-:W-:Y:S01]  /*6140*/  FMUL R65, R65, R90.reuse ;  /* 0x0000005a41417220 */ /* 0x080fe20000400000 */
[----:B------:R-:W-:Y:S01]  /*6150*/  ISETP.GT.AND P3, PT, R4, 0x9, PT ;  /* 0x000000090400780c */ /* 0x000fe20003f64270 */
[-C--:B------:R-:W-:Y:S01]  /*6160*/  FMUL R66, R66, R90.reuse ;  /* 0x0000005a42427220 */ /* 0x080fe20000400000 */
[----:B------:R-:W-:Y:S01]  /*6170*/  IADD3.X R7, R13, R11, R5, P1, P2 ;  /* 0x0000000b0d077210 */ /* 0x000fe20000fe4405 */
[----:B------:R-:W-:Y:S01]  /*6180*/  @P0 STG.E.U16 desc[UR36][R8.64+0x2], R59 ;  /* 0x0000023b08000986 */ /* 0x000fe2000c101524 */
[----:B------:R-:W-:Y:S01]  /*6190*/  ISETP.GT.AND P1, PT, R3, RZ, P4 ;  /* 0x000000ff0300720c */ /* 0x000fe20002724270 */
[-C--:B------:R-:W-:Y:S01]  /*61a0*/  FMUL R67, R67, R90.reuse ;  /* 0x0000005a43437220 */ /* 0x080fe20000400000 */
[----:B------:R-:W-:Y:S01]  /*61b0*/  ISETP.GT.AND P0, PT, R3, RZ, P3 ;  /* 0x000000ff0300720c */ /* 0x000fe20001f04270 */
[----:B------:R-:W-:Y:S01]  /*61c0*/  FMUL R68, R68, R90 ;  /* 0x0000005a44447220 */ /* 0x000fe20000400000 */
[----:B------:R-:W-:Y:S01]  /*61d0*/  F2FP.F16.F32.PACK_AB R60, RZ, R60 ;  /* 0x0000003cff3c723e */ /* 0x000fe200000000ff */
[-C--:B------:R-:W-:Y:S01]  /*61e0*/  FMUL R69, R69, R90.reuse ;  /* 0x0000005a45457220 */ /* 0x080fe20000400000 */
[----:B------:R-:W-:Y:S01]  /*61f0*/  F2FP.F16.F32.PACK_AB R61, RZ, R61 ;  /* 0x0000003dff3d723e */ /* 0x000fe200000000ff */
[-C--:B------:R-:W-:Y:S01]  /*6200*/  FMUL R70, R70, R90.reuse ;  /* 0x0000005a46467220 */ /* 0x080fe20000400000 */
[----:B------:R-:W-:Y:S01]  /*6210*/  F2FP.F16.F32.PACK_AB R63, RZ, R63 ;  /* 0x0000003fff3f723e */ /* 0x000fe200000000ff */
[----:B------:R-:W-:Y:S01]  /*6220*/  FMUL R71, R71, R90 ;  /* 0x0000005a47477220 */ /* 0x000fe20000400000 */
[----:B------:R-:W-:Y:S01]  /*6230*/  F2FP.F16.F32.PACK_AB R62, RZ, R62 ;  /* 0x0000003eff3e723e */ /* 0x000fe200000000ff */
[----:B------:R-:W-:Y:S01]  /*6240*/  FMUL R72, R72, R90 ;  /* 0x0000005a48487220 */ /* 0x000fe20000400000 */
[----:B------:R-:W-:Y:S01]  /*6250*/  F2FP.F16.F32.PACK_AB R64, RZ, R64 ;  /* 0x00000040ff40723e */ /* 0x000fe200000000ff */
[----:B------:R-:W-:Y:S01]  /*6260*/  @P1 STG.E.U16 desc[UR36][R10.64+0x10], R60 ;  /* 0x0000103c0a001986 */ /* 0x000fe2000c101524 */
[----:B------:R-:W-:Y:S01]  /*6270*/  ISETP.GT.AND P1, PT, R3, 0x8, P4 ;  /* 0x000000080300780c */ /* 0x000fe20002724270 */
[-C--:B------:R-:W-:Y:S01]  /*6280*/  FMUL R73, R73, R90.reuse ;  /* 0x0000005a49497220 */ /* 0x080fe20000400000 */
[----:B------:R-:W-:Y:S01]  /*6290*/  ISETP.GT.AND P2, PT, R4, 0x11, PT ;  /* 0x000000110400780c */ /* 0x000fe20003f44270 */
[----:B------:R-:W-:Y:S01]  /*62a0*/  @P0 STG.E.U16 desc[UR36][R10.64+0x12], R61 ;  /* 0x0000123d0a000986 */ /* 0x000fe2000c101524 */
[----:B------:R-:W-:Y:S01]  /*62b0*/  ISETP.GT.AND P0, PT, R3, 0x8, P3 ;  /* 0x000000080300780c */ /* 0x000fe20001f04270 */
[-C--:B------:R-:W-:Y:S01]  /*62c0*/  FMUL R74, R74, R90.reuse ;  /* 0x0000005a4a4a7220 */ /* 0x080fe20000400000 */
[----:B------:R-:W-:Y:S01]  /*62d0*/  ISETP.GT.AND P3, PT, R4, 0x10, PT ;  /* 0x000000100400780c */ /* 0x000fe20003f64270 */
[-C--:B------:R-:W-:Y:S01]  /*62e0*/  FMUL R75, R75, R90.reuse ;  /* 0x0000005a4b4b7220 */ /* 0x080fe20000400000 */
[----:B------:R-:W-:Y:S01]  /*62f0*/  F2FP.F16.F32.PACK_AB R65, RZ, R65 ;  /* 0x00000041ff41723e */ /* 0x000fe200000000ff */
[----:B------:R-:W-:Y:S01]  /*6300*/  FMUL R76, R76, R90 ;  /* 0x0000005a4c4c7220 */ /* 0x000fe20000400000 */
[----:B------:R-:W-:Y:S01]  /*6310*/  F2FP.F16.F32.PACK_AB R66, RZ, R66 ;  /* 0x00000042ff42723e */ /* 0x000fe200000000ff */
[----:B------:R-:W-:Y:S01]  /*6320*/  FMUL R77, R77, R90 ;  /* 0x0000005a4d4d7220 */ /* 0x000fe20000400000 */
[----:B------:R-:W-:Y:S01]  /*6330*/  F2FP.F16.F32.PACK_AB R67, RZ, R67 ;  /* 0x00000043ff43723e */ /* 0x000fe200000000ff */
[----:B------:R-:W-:Y:S01]  /*6340*/  @P1 STG.E.U16 desc[UR36][R8.64+0x10], R62 ;  /* 0x0000103e08001986 */ /* 0x000fe2000c101524 */
[----:B------:R-:W-:Y:S01]  /*6350*/  F2FP.F16.F32.PACK_AB R68, RZ, R68 ;  /* 0x00000044ff44723e */ /* 0x000fe200000000ff */
[-C--:B------:R-:W-:Y:S01]  /*6360*/  FMUL R78, R78, R90.reuse ;  /* 0x0000005a4e4e7220 */ /* 0x080fe20000400000 */
[----:B------:R-:W-:Y:S01]  /*6370*/  ISETP.GT.AND P1, PT, R4, 0x19, PT ;  /* 0x000000190400780c */ /* 0x000fe20003f24270 */
[----:B------:R-:W-:Y:S01]  /*6380*/  @P0 STG.E.U16 desc[UR36][R8.64+0x12], R63 ;  /* 0x0000123f08000986 */ /* 0x000fe2000c101524 */
[----:B------:R-:W-:Y:S01]  /*6390*/  ISETP.GT.AND P0, PT, R3, RZ, P3 ;  /* 0x000000ff0300720c */ /* 0x000fe20001f04270 */
[-C--:B------:R-:W-:Y:S01]  /*63a0*/  FMUL R79, R79, R90.reuse ;  /* 0x0000005a4f4f7220 */ /* 0x080fe20000400000 */
[----:B------:R-:W-:Y:S01]  /*63b0*/  F2FP.F16.F32.PACK_AB R69, RZ, R69 ;  /* 0x00000045ff45723e */ /* 0x000fe200000000ff */
[----:B------:R-:W-:Y:S01]  /*63c0*/  FMUL R80, R80, R90 ;  /* 0x0000005a50507220 */ /* 0x000fe20000400000 */
[----:B------:R-:W-:Y:S01]  /*63d0*/  F2FP.F16.F32.PACK_AB R70, RZ, R70 ;  /* 0x00000046ff46723e */ /* 0x000fe200000000ff */
        /* <DEDUP_REMOVED lines=8> */
[----:B------:R-:W-:Y:S01]  /*6460*/  @P0 STG.E.U16 desc[UR36][R10.64+0x20], R64 ;  /* 0x000020400a000986 */ /* 0x000fe2000c101524 */
[----:B------:R-:W-:Y:S01]  /*6470*/  ISETP.GT.AND P0, PT, R3, RZ, P2 ;  /* 0x000000ff0300720c */ /* 0x000fe20001704270 */
[-C--:B------:R-:W-:Y:S01]  /*6480*/  FMUL R85, R85, R90.reuse ;  /* 0x0000005a55557220 */ /* 0x080fe20000400000 */
[----:B------:R-:W-:Y:S01]  /*6490*/  F2FP.F16.F32.PACK_AB R75, RZ, R75 ;  /* 0x0000004bff4b723e */ /* 0x000fe200000000ff */
[-C--:B------:R-:W-:Y:S01]  /*64a0*/  FMUL R86, R86, R90.reuse ;  /* 0x0000005a56567220 */ /* 0x080fe20000400000 */
[----:B------:R-:W-:Y:S01]  /*64b0*/  ISETP.GT.AND P5, PT, R4, 0x28, PT ;  /* 0x000000280400780c */ /* 0x000fe20003fa4270 */
[----:B------:R-:W-:Y:S01]  /*64c0*/  FMUL R87, R87, R90 ;  /* 0x0000005a57577220 */ /* 0x000fe20000400000 */
[----:B------:R-:W-:Y:S01]  /*64d0*/  F2FP.F16.F32.PACK_AB R76, RZ, R76 ;  /* 0x0000004cff4c723e */ /* 0x000fe200000000ff */
[-C--:B------:R-:W-:Y:S01]  /*64e0*/  FMUL R24, R24, R90.reuse ;  /* 0x0000005a18187220 */ /* 0x080fe20000400000 */
[----:B------:R-:W-:Y:S01]  /*64f0*/  ISETP.GT.AND P4, PT, R4, 0x29, PT ;  /* 0x000000290400780c */ /* 0x000fe20003f84270 */
[-C--:B------:R-:W-:Y:S01]  /*6500*/  FMUL R25, R25, R90.reuse ;  /* 0x0000005a19197220 */ /* 0x080fe20000400000 */
[----:B------:R-:W-:Y:S01]  /*6510*/  F2FP.F16.F32.PACK_AB R77, RZ, R77 ;  /* 0x0000004dff4d723e */ /* 0x000fe200000000ff */
[----:B------:R-:W-:Y:S01]  /*6520*/  FMUL R26, R26, R90 ;  /* 0x0000005a1a1a7220 */ /* 0x000fe20000400000 */
[----:B------:R-:W-:Y:S01]  /*6530*/  F2FP.F16.F32.PACK_AB R78, RZ, R78 ;  /* 0x0000004eff4e723e */ /* 0x000fe200000000ff */
[----:B------:R-:W-:Y:S01]  /*6540*/  @P0 STG.E.U16 desc[UR36][R10.64+0x22], R65 ;  /* 0x000022410a000986 */ /* 0x000fe2000c101524 */
[----:B------:R-:W-:Y:S01]  /*6550*/  ISETP.GT.AND P0, PT, R3, 0x8, P3 ;  /* 0x000000080300780c */ /* 0x000fe20001f04270 */
[-C--:B------:R-:W-:Y:S01]  /*6560*/  FMUL R27, R27, R90.reuse ;  /* 0x0000005a1b1b7220 */ /* 0x080fe20000400000 */
[----:B------:R-:W-:Y:S01]  /*6570*/  F2FP.F16.F32.PACK_AB R79, RZ, R79 ;  /* 0x0000004fff4f723e */ /* 0x000fe200000000ff */
[-C--:B------:R-:W-:Y:S01]  /*6580*/  FMUL R28, R28, R90.reuse ;  /* 0x0000005a1c1c7220 */ /* 0x080fe20000400000 */
[----:B------:R-:W-:Y:S01]  /*6590*/  ISETP.GT.AND P3, PT, R4, 0x30, PT ;  /* 0x000000300400780c */ /* 0x000fe20003f64270 */
        /* <DEDUP_REMOVED lines=8> */
[----:B------:R-:W-:Y:S01]  /*6620*/  @P0 STG.E.U16 desc[UR36][R8.64+0x20], R66 ;  /* 0x0000204208000986 */ /* 0x000fe2000c101524 */
[----:B------:R-:W-:Y:S01]  /*6630*/  ISETP.GT.AND P0, PT, R3, 0x8, P2 ;  /* 0x000000080300780c */ /* 0x000fe20001704270 */
[-C--:B------:R-:W-:Y:S01]  /*6640*/  FMUL R33, R33, R90.reuse ;  /* 0x0000005a21217220 */ /* 0x080fe20000400000 */
[----:B------:R-:W-:Y:S01]  /*6650*/  ISETP.GT.AND P2, PT, R4, 0x18, PT ;  /* 0x000000180400780c */ /* 0x000fe20003f44270 */
[----:B------:R-:W-:Y:S01]  /*6660*/  FMUL R34, R34, R90 ;  /* 0x0000005a22227220 */ /* 0x000fe20000400000 */
[----:B------:R-:W-:Y:S01]  /*6670*/  F2FP.F16.F32.PACK_AB R84, RZ, R84 ;  /* 0x00000054ff54723e */ /* 0x000fe200000000ff */
[-C--:B------:R-:W-:Y:S01]  /*6680*/  FMUL R35, R35, R90.reuse ;  /* 0x0000005a23237220 */ /* 0x080fe20000400000 */
[----:B------:R-:W-:Y:S01]  /*6690*/  P2R R5, PR, RZ, 0x20 ;  /* 0x00000020ff057803 */ /* 0x000fe20000000000 */
[-C--:B------:R-:W-:Y:S01]  /*66a0*/  FMUL R36, R36, R90.reuse ;  /* 0x0000005a24247220 */ /* 0x080fe20000400000 */
[----:B------:R-:W-:Y:S01]  /*66b0*/  F2FP.F16.F32.PACK_AB R85, RZ, R85 ;  /* 0x00000055ff55723e */ /* 0x000fe200000000ff */
[----:B------:R-:W-:Y:S01]  /*66c0*/  FMUL R37, R37, R90 ;  /* 0x0000005a25257220 */ /* 0x000fe20000400000 */
[----:B------:R-:W-:Y:S01]  /*66d0*/  F2FP.F16.F32.PACK_AB R86, RZ, R86 ;  /* 0x00000056ff56723e */ /* 0x000fe200000000ff */
[-C--:B------:R-:W-:Y:S01]  /*66e0*/  FMUL R38, R38, R90.reuse ;  /* 0x0000005a26267220 */ /* 0x080fe20000400000 */
[----:B------:R-:W-:Y:S01]  /*66f0*/  F2FP.F16.F32.PACK_AB R87, RZ, R87 ;  /* 0x00000057ff57723e */ /* 0x000fe200000000ff */
[----:B------:R-:W-:Y:S01]  /*6700*/  @P0 STG.E.U16 desc[UR36][R8.64+0x22], R67 ;  /* 0x0000224308000986 */ /* 0x000fe2000c101524 */
[----:B------:R-:W-:Y:S01]  /*6710*/  ISETP.GT.AND P0, PT, R3, RZ, P2 ;  /* 0x000000ff0300720c */ /* 0x000fe20001704270 */
        /* <DEDUP_REMOVED lines=36> */
[----:B------:R-:W-:Y:S01]  /*6960*/  FMUL R55, R55, R90 ;  /* 0x0000005a37377220 */ /* 0x000fe20000400000 */
[----:B------:R-:W-:-:S02]  /*6970*/  F2FP.F16.F32.PACK_AB R39, RZ, R39 ;  /* 0x00000027ff27723e */ /* 0x000fc400000000ff */
[----:B------:R-:W-:Y:S01]  /*6980*/  F2FP.F16.F32.PACK_AB R40, RZ, R40 ;  /* 0x00000028ff28723e */ /* 0x000fe200000000ff */
[----:B------:R-:W-:Y:S01]  /*6990*/  @P0 STG.E.U16 desc[UR36][R8.64+0x30], R70 ;  /* 0x0000304608000986 */ /* 0x000fe2000c101524 */
[----:B------:R-:W-:Y:S02]  /*69a0*/  ISETP.GT.AND P0, PT, R3, 0x8, P1 ;  /* 0x000000080300780c */ /* 0x000fe40000f04270 */
[----:B------:R-:W-:Y:S02]  /*69b0*/  ISETP.GT.AND P1, PT, R4, 0x21, PT ;  /* 0x000000210400780c */ /* 0x000fe40003f24270 */
[----:B------:R-:W-:Y:S02]  /*69c0*/  F2FP.F16.F32.PACK_AB R41, RZ, R41 ;  /* 0x00000029ff29723e */ /* 0x000fe400000000ff */
[----:B------:R-:W-:Y:S02]  /*69d0*/  F2FP.F16.F32.PACK_AB R42, RZ, R42 ;  /* 0x0000002aff2a723e */ /* 0x000fe400000000ff */
[----:B------:R-:W-:-:S02]  /*69e0*/  F2FP.F16.F32.PACK_AB R43, RZ, R43 ;  /* 0x0000002bff2b723e */ /* 0x000fc400000000ff */
[----:B------:R-:W-:Y:S02]  /*69f0*/  F2FP.F16.F32.PACK_AB R44, RZ, R44 ;  /* 0x0000002cff2c723e */ /* 0x000fe400000000ff */
[----:B------:R-:W-:Y:S01]  /*6a00*/  F2FP.F16.F32.PACK_AB R45, RZ, R45 ;  /* 0x0000002dff2d723e */ /* 0x000fe200000000ff */
[----:B------:R-:W-:Y:S01]  /*6a10*/  @P0 STG.E.U16 desc[UR36][R8.64+0x32], R71 ;  /* 0x0000324708000986 */ /* 0x000fe2000c101524 */
[----:B------:R-:W-:Y:S02]  /*6a20*/  ISETP.GT.AND P0, PT, R3, RZ, P2 ;  /* 0x000000ff0300720c */ /* 0x000fe40001704270 */
[----:B------:R-:W-:Y:S02]  /*6a30*/  F2FP.F16.F32.PACK_AB R46, RZ, R46 ;  /* 0x0000002eff2e723e */ /* 0x000fe400000000ff */
[----:B------:R-:W-:Y:S02]  /*6a40*/  F2FP.F16.F32.PACK_AB R47, RZ, R47 ;  /* 0x0000002fff2f723e */ /* 0x000fe400000000ff */
[----:B------:R-:W-:-:S02]  /*6a50*/  F2FP.F16.F32.PACK_AB R48, RZ, R48 ;  /* 0x00000030ff30723e */ /* 0x000fc400000000ff */
[----:B------:R-:W-:Y:S02]  /*6a60*/  F2FP.F16.F32.PACK_AB R49, RZ, R49 ;  /* 0x00000031ff31723e */ /* 0x000fe400000000ff */
[----:B------:R-:W-:Y:S02]  /*6a70*/  F2FP.F16.F32.PACK_AB R50, RZ, R50 ;  /* 0x00000032ff32723e */ /* 0x000fe400000000ff */
[----:B------:R-:W-:Y:S01]  /*6a80*/  F2FP.F16.F32.PACK_AB R51, RZ, R51 ;  /* 0x00000033ff33723e */ /* 0x000fe200000000ff */
[----:B------:R-:W-:Y:S01]  /*6a90*/  @P0 STG.E.U16 desc[UR36][R10.64+0x40], R72 ;  /* 0x000040480a000986 */ /* 0x000fe2000c101524 */
[----:B------:R-:W-:Y:S02]  /*6aa0*/  ISETP.GT.AND P0, PT, R3, RZ, P1 ;  /* 0x000000ff0300720c */ /* 0x000fe40000f04270 */
[----:B------:R-:W-:Y:S02]  /*6ab0*/  F2FP.F16.F32.PACK_AB R52, RZ, R52 ;  /* 0x00000034ff34723e */ /* 0x000fe400000000ff */
[----:B------:R-:W-:-:S02]  /*6ac0*/  F2FP.F16.F32.PACK_AB R53, RZ, R53 ;  /* 0x00000035ff35723e */ /* 0x000fc400000000ff */
[----:B------:R-:W-:Y:S02]  /*6ad0*/  F2FP.F16.F32.PACK_AB R54, RZ, R54 ;  /* 0x00000036ff36723e */ /* 0x000fe400000000ff */
[----:B------:R-:W-:-:S05]  /*6ae0*/  F2FP.F16.F32.PACK_AB R55, RZ, R55 ;  /* 0x00000037ff37723e */ /* 0x000fca00000000ff */
[----:B------:R-:W-:Y:S01]  /*6af0*/  @P0 STG.E.U16 desc[UR36][R10.64+0x42], R73 ;  /* 0x000042490a000986 */ /* 0x000fe2000c101524 */
[----:B------:R-:W-:Y:S02]  /*6b00*/  ISETP.GT.AND P0, PT, R3, 0x8, P2 ;  /* 0x000000080300780c */ /* 0x000fe40001704270 */
[----:B------:R-:W-:-:S11]  /*6b10*/  ISETP.GT.AND P2, PT, R4, 0x38, PT ;  /* 0x000000380400780c */ /* 0x000fd60003f44270 */
[----:B------:R-:W-:Y:S01]  /*6b20*/  @P0 STG.E.U16 desc[UR36][R8.64+0x40], R74 ;  /* 0x0000404a08000986 */ /* 0x000fe2000c101524 */
[----:B------:R-:W-:-:S13]  /*6b30*/  ISETP.GT.AND P0, PT, R3, 0x8, P1 ;  /* 0x000000080300780c */ /* 0x000fda0000f04270 */
[----:B------:R-:W-:Y:S01]  /*6b40*/  @P0 STG.E.U16 desc[UR36][R8.64+0x42], R75 ;  /* 0x0000424b08000986 */ /* 0x000fe2000c101524 */
[----:B------:R-:W-:-:S13]  /*6b50*/  ISETP.GT.AND P0, PT, R3, RZ, P5 ;  /* 0x000000ff0300720c */ /* 0x000fda0002f04270 */
[----:B------:R-:W-:Y:S01]  /*6b60*/  @P0 STG.E.U16 desc[UR36][R10.64+0x50], R76 ;  /* 0x0000504c0a000986 */ /* 0x000fe2000c101524 */
[----:B------:R-:W-:-:S13]  /*6b70*/  ISETP.GT.AND P0, PT, R3, RZ, P4 ;  /* 0x000000ff0300720c */ /* 0x000fda0002704270 */
[----:B------:R-:W-:Y:S01]  /*6b80*/  @P0 STG.E.U16 desc[UR36][R10.64+0x52], R77 ;  /* 0x0000524d0a000986 */ /* 0x000fe2000c101524 */
[----:B------:R-:W-:-:S13]  /*6b90*/  ISETP.GT.AND P0, PT, R3, 0x8, P5 ;  /* 0x000000080300780c */ /* 0x000fda0002f04270 */
[----:B------:R-:W-:Y:S01]  /*6ba0*/  @P0 STG.E.U16 desc[UR36][R8.64+0x50], R78 ;  /* 0x0000504e08000986 */ /* 0x000fe2000c101524 */
[----:B------:R-:W-:-:S13]  /*6bb0*/  ISETP.GT.AND P0, PT, R3, 0x8, P4 ;  /* 0x000000080300780c */ /* 0x000fda0002704270 */
[----:B------:R-:W-:Y:S01]  /*6bc0*/  @P0 STG.E.U16 desc[UR36][R8.64+0x52], R79 ;  /* 0x0000524f08000986 */ /* 0x000fe2000c101524 */
[----:B------:R-:W-:-:S13]  /*6bd0*/  ISETP.GT.AND P0, PT, R3, RZ, P3 ;  /* 0x000000ff0300720c */ /* 0x000fda0001f04270 */
[----:B------:R-:W-:Y:S01]  /*6be0*/  @P0 STG.E.U16 desc[UR36][R10.64+0x60], R80 ;  /* 0x000060500a000986 */ /* 0x000fe2000c101524 */
[----:B------:R-:W-:-:S04]  /*6bf0*/  ISETP.GT.AND P0, PT, R4, 0x31, PT ;  /* 0x000000310400780c */ /* 0x000fc80003f04270 */
[----:B------:R-:W-:-:S13]  /*6c00*/  ISETP.GT.AND P1, PT, R3, RZ, P0 ;  /* 0x000000ff0300720c */ /* 0x000fda0000724270 */
[----:B------:R-:W-:Y:S01]  /*6c10*/  @P1 STG.E.U16 desc[UR36][R10.64+0x62], R81 ;  /* 0x000062510a001986 */ /* 0x000fe2000c101524 */
[----:B------:R-:W-:-:S13]  /*6c20*/  ISETP.GT.AND P1, PT, R3, 0x8, P3 ;  /* 0x000000080300780c */ /* 0x000fda0001f24270 */
[----:B------:R-:W-:Y:S01]  /*6c30*/  @P1 STG.E.U16 desc[UR36][R8.64+0x60], R82 ;  /* 0x0000605208001986 */ /* 0x000fe2000c101524 */
[----:B------:R-:W-:-:S13]  /*6c40*/  ISETP.GT.AND P1, PT, R3, 0x8, P0 ;  /* 0x000000080300780c */ /* 0x000fda0000724270 */
[----:B------:R-:W-:Y:S01]  /*6c50*/  @P1 STG.E.U16 desc[UR36][R8.64+0x62], R83 ;  /* 0x0000625308001986 */ /* 0x000fe2000c101524 */
[----:B------:R-:W-:-:S05]  /*6c60*/  IADD3 R14, P1, R23, R8, RZ ;  /* 0x00000008170e7210 */ /* 0x000fca0007f3e0ff */
[----:B------:R-:W-:Y:S01]  /*6c70*/  IMAD.X R15, R13, 0x1, R9, P1 ;  /* 0x000000010d0f7824 */ /* 0x000fe200008e0609 */
[----:B------:R-:W-:-:S13]  /*6c80*/  ISETP.GT.AND P1, PT, R3, RZ, P2 ;  /* 0x000000ff0300720c */ /* 0x000fda0001724270 */
[----:B------:R-:W-:Y:S01]  /*6c90*/  @P1 STG.E.U16 desc[UR36][R10.64+0x70], R84 ;  /* 0x000070540a001986 */ /* 0x000fe2000c101524 */
[----:B------:R-:W-:-:S05]  /*6ca0*/  IADD3 R20, P1, R23, R8, RZ ;  /* 0x0000000817147210 */ /* 0x000fca0007f3e0ff */
[----:B------:R-:W-:Y:S01]  /*6cb0*/  IMAD.X R21, R13, 0x1, R9, P1 ;  /* 0x000000010d157824 */ /* 0x000fe200008e0609 */
[----:B------:R-:W-:-:S05]  /*6cc0*/  IADD3 R12, P1, R23, R10, RZ ;  /* 0x0000000a170c7210 */ /* 0x000fca0007f3e0ff */
[----:B------:R-:W-:Y:S01]  /*6cd0*/  IMAD.X R13, R13, 0x1, R11, P1 ;  /* 0x000000010d0d7824 */ /* 0x000fe200008e060b */
[----:B------:R-:W-:-:S04]  /*6ce0*/  ISETP.GT.AND P1, PT, R4, 0x39, PT ;  /* 0x000000390400780c */ /* 0x000fc80003f24270 */
[----:B------:R-:W-:-:S13]  /*6cf0*/  ISETP.GT.AND P5, PT, R3, RZ, P1 ;  /* 0x000000ff0300720c */ /* 0x000fda0000fa4270 */
[----:B------:R-:W-:Y:S01]  /*6d00*/  @P5 STG.E.U16 desc[UR36][R10.64+0x72], R85 ;  /* 0x000072550a005986 */ /* 0x000fe2000c101524 */
[----:B------:R-:W-:-:S13]  /*6d10*/  ISETP.GT.AND P5, PT, R3, 0x8, P2 ;  /* 0x000000080300780c */ /* 0x000fda00017a4270 */
[----:B------:R-:W-:Y:S01]  /*6d20*/  @P5 STG.E.U16 desc[UR36][R8.64+0x70], R86 ;  /* 0x0000705608005986 */ /* 0x000fe2000c101524 */
[----:B------:R-:W-:-:S13]  /*6d30*/  ISETP.GT.AND P5, PT, R3, 0x8, P1 ;  /* 0x000000080300780c */ /* 0x000fda0000fa4270 */
[----:B------:R0:W-:Y:S01]  /*6d40*/  @P5 STG.E.U16 desc[UR36][R8.64+0x72], R87 ;  /* 0x0000725708005986 */ /* 0x0001e2000c101524 */
[C---:B------:R-:W-:Y:S02]  /*6d50*/  ISETP.GT.AND P5, PT, R3.reuse, 0x80, P6 ;  /* 0x000000800300780c */ /* 0x040fe400037a4270 */
[----:B------:R-:W-:-:S11]  /*6d60*/  ISETP.GT.AND P6, PT, R3, 0x88, P6 ;  /* 0x000000880300780c */ /* 0x000fd600037c4270 */
[----:B------:R-:W-:Y:S01]  /*6d70*/  @P5 STG.E.U16 desc[UR36][R12.64], R24 ;  /* 0x000000180c005986 */ /* 0x000fe2000c101524 */
[----:B------:R-:W-:-:S04]  /*6d80*/  ISETP.GT.AND P5, PT, R4, 0x1, PT ;  /* 0x000000010400780c */ /* 0x000fc80003fa4270 */
[----:B------:R-:W-:-:S13]  /*6d90*/  ISETP.GT.AND P5, PT, R3, 0x80, P5 ;  /* 0x000000800300780c */ /* 0x000fda0002fa4270 */
[----:B0-----:R-:W-:Y:S02]  /*6da0*/  @P5 IMAD.MOV.U32 R8, RZ, RZ, R12 ;  /* 0x000000ffff085224 */ /* 0x001fe400078e000c */
[----:B------:R-:W-:-:S05]  /*6db0*/  @P5 IMAD.MOV.U32 R9, RZ, RZ, R13 ;  /* 0x000000ffff095224 */ /* 0x000fca00078e000d */
[----:B------:R0:W-:Y:S01]  /*6dc0*/  @P5 STG.E.U16 desc[UR36][R8.64+0x2], R25 ;  /* 0x0000021908005986 */ /* 0x0001e2000c101524 */
[----:B------:R-:W-:-:S03]  /*6dd0*/  ISETP.NE.AND P5, PT, R5, RZ, PT ;  /* 0x000000ff0500720c */ /* 0x000fc60003fa5270 */
[----:B------:R-:W-:Y:S01]  /*6de0*/  @P6 STG.E.U16 desc[UR36][R14.64], R26 ;  /* 0x0000001a0e006986 */ /* 0x000fe2000c101524 */
[----:B------:R-:W-:-:S04]  /*6df0*/  ISETP.GT.AND P6, PT, R4, 0x1, PT ;  /* 0x000000010400780c */ /* 0x000fc80003fc4270 */
[----:B------:R-:W-:-:S13]  /*6e00*/  ISETP.GT.AND P6, PT, R3, 0x88, P6 ;  /* 0x000000880300780c */ /* 0x000fda00037c4270 */
[----:B------:R-:W-:Y:S01]  /*6e10*/  @P6 STG.E.U16 desc[UR36][R20.64+0x2], R27 ;  /* 0x0000021b14006986 */ /* 0x000fe2000c101524 */
[----:B------:R-:W-:-:S04]  /*6e20*/  ISETP.GT.AND P6, PT, R4, 0x8, PT ;  /* 0x000000080400780c */ /* 0x000fc80003fc4270 */
[----:B------:R-:W-:-:S13]  /*6e30*/  ISETP.GT.AND P6, PT, R3, 0x80, P6 ;  /* 0x000000800300780c */ /* 0x000fda00037c4270 */
[----:B0-----:R-:W-:Y:S02]  /*6e40*/  @P6 IMAD.MOV.U32 R8, RZ, RZ, R12 ;  /* 0x000000ffff086224 */ /* 0x001fe400078e000c */
[----:B------:R-:W-:-:S05]  /*6e50*/  @P6 IMAD.MOV.U32 R9, RZ, RZ, R13 ;  /* 0x000000ffff096224 */ /* 0x000fca00078e000d */
[----:B------:R0:W-:Y:S01]  /*6e60*/  @P6 STG.E.U16 desc[UR36][R8.64+0x10], R28 ;  /* 0x0000101c08006986 */ /* 0x0001e2000c101524 */
[----:B------:R-:W-:-:S04]  /*6e70*/  ISETP.GT.AND P6, PT, R4, 0x9, PT ;  /* 0x000000090400780c */ /* 0x000fc80003fc4270 */
[----:B------:R-:W-:-:S13]  /*6e80*/  ISETP.GT.AND P6, PT, R3, 0x80, P6 ;  /* 0x000000800300780c */ /* 0x000fda00037c4270 */
[----:B0-----:R-:W-:Y:S02]  /*6e90*/  @P6 IMAD.MOV.U32 R8, RZ, RZ, R12 ;  /* 0x000000ffff086224 */ /* 0x001fe400078e000c */
[----:B------:R-:W-:-:S05]  /*6ea0*/  @P6 IMAD.MOV.U32 R9, RZ, RZ, R13 ;  /* 0x000000ffff096224 */ /* 0x000fca00078e000d */
[----:B------:R0:W-:Y:S01]  /*6eb0*/  @P6 STG.E.U16 desc[UR36][R8.64+0x12], R29 ;  /* 0x0000121d08006986 */ /* 0x0001e2000c101524 */
[----:B------:R-:W-:-:S04]  /*6ec0*/  ISETP.GT.AND P6, PT, R4, 0x8, PT ;  /* 0x000000080400780c */ /* 0x000fc80003fc4270 */
[----:B------:R-:W-:-:S13]  /*6ed0*/  ISETP.GT.AND P6, PT, R3, 0x88, P6 ;  /* 0x000000880300780c */ /* 0x000fda00037c4270 */
        /* <DEDUP_REMOVED lines=45> */
[----:B------:R-:W-:Y:S01]  /*71b0*/  @P6 STG.E.U16 desc[UR36][R8.64+0x42], R41 ;  /* 0x0000422908006986 */ /* 0x000fe2000c101524 */
[----:B------:R-:W-:-:S04]  /*71c0*/  ISETP.GT.AND P6, PT, R4, 0x20, PT ;  /* 0x000000200400780c */ /* 0x000fc80003fc4270 */
[----:B------:R-:W-:-:S13]  /*71d0*/  ISETP.GT.AND P6, PT, R3, 0x88, P6 ;  /* 0x000000880300780c */ /* 0x000fda00037c4270 */
[----:B------:R-:W-:Y:S01]  /*71e0*/  @P6 STG.E.U16 desc[UR36][R6.64+0x40], R42 ;  /* 0x0000402a06006986 */ /* 0x000fe2000c101524 */
[----:B------:R-:W-:-:S04]  /*71f0*/  ISETP.GT.AND P6, PT, R4, 0x21, PT ;  /* 0x000000210400780c */ /* 0x000fc80003fc4270 */
[----:B------:R-:W-:-:S13]  /*7200*/  ISETP.GT.AND P6, PT, R3, 0x88, P6 ;  /* 0x000000880300780c */ /* 0x000fda00037c4270 */
[----:B------:R-:W-:Y:S02]  /*7210*/  @P6 IMAD.MOV.U32 R4, RZ, RZ, R6 ;  /* 0x000000ffff046224 */ /* 0x000fe400078e0006 */
[----:B------:R-:W-:-:S05]  /*7220*/  @P6 IMAD.MOV.U32 R5, RZ, RZ, R7 ;  /* 0x000000ffff056224 */ /* 0x000fca00078e0007 */
[----:B------:R0:W-:Y:S01]  /*7230*/  @P6 STG.E.U16 desc[UR36][R4.64+0x42], R43 ;  /* 0x0000422b04006986 */ /* 0x0001e2000c101524 */
[C---:B------:R-:W-:Y:S02]  /*7240*/  ISETP.GT.AND P6, PT, R3.reuse, 0x80, P5 ;  /* 0x000000800300780c */ /* 0x040fe40002fc4270 */
[----:B------:R-:W-:-:S11]  /*7250*/  ISETP.GT.AND P5, PT, R3, 0x88, P5 ;  /* 0x000000880300780c */ /* 0x000fd60002fa4270 */
[----:B0-----:R-:W-:Y:S02]  /*7260*/  @P6 IMAD.MOV.U32 R4, RZ, RZ, R12 ;  /* 0x000000ffff046224 */ /* 0x001fe400078e000c */
[----:B------:R-:W-:-:S05]  /*7270*/  @P6 IMAD.MOV.U32 R5, RZ, RZ, R13 ;  /* 0x000000ffff056224 */ /* 0x000fca00078e000d */
[----:B------:R0:W-:Y:S01]  /*7280*/  @P6 STG.E.U16 desc[UR36][R4.64+0x50], R44 ;  /* 0x0000502c04006986 */ /* 0x0001e2000c101524 */
[C---:B------:R-:W-:Y:S02]  /*7290*/  ISETP.GT.AND P6, PT, R3.reuse, 0x80, P4 ;  /* 0x000000800300780c */ /* 0x040fe400027c4270 */
[----:B------:R-:W-:-:S11]  /*72a0*/  ISETP.GT.AND P4, PT, R3, 0x88, P4 ;  /* 0x000000880300780c */ /* 0x000fd60002784270 */
[----:B0-----:R-:W-:Y:S02]  /*72b0*/  @P6 IMAD.MOV.U32 R4, RZ, RZ, R12 ;  /* 0x000000ffff046224 */ /* 0x001fe400078e000c */
[----:B------:R-:W-:-:S05]  /*72c0*/  @P6 IMAD.MOV.U32 R5, RZ, RZ, R13 ;  /* 0x000000ffff056224 */ /* 0x000fca00078e000d */
[----:B------:R0:W-:Y:S02]  /*72d0*/  @P6 STG.E.U16 desc[UR36][R4.64+0x52], R45 ;  /* 0x0000522d04006986 */ /* 0x0001e4000c101524 */
[----:B0-----:R-:W-:Y:S02]  /*72e0*/  @P5 IMAD.MOV.U32 R4, RZ, RZ, R6 ;  /* 0x000000ffff045224 */ /* 0x001fe400078e0006 */
[----:B------:R-:W-:-:S05]  /*72f0*/  @P5 IMAD.MOV.U32 R5, RZ, RZ, R7 ;  /* 0x000000ffff055224 */ /* 0x000fca00078e0007 */
[----:B------:R0:W-:Y:S01]  /*7300*/  @P5 STG.E.U16 desc[UR36][R4.64+0x50], R46 ;  /* 0x0000502e04005986 */ /* 0x0001e2000c101524 */
[C---:B------:R-:W-:Y:S02]  /*7310*/  ISETP.GT.AND P5, PT, R3.reuse, 0x80, P3 ;  /* 0x000000800300780c */ /* 0x040fe40001fa4270 */
[----:B------:R-:W-:Y:S01]  /*7320*/  ISETP.GT.AND P3, PT, R3, 0x88, P3 ;  /* 0x000000880300780c */ /* 0x000fe20001f64270 */
        /* <DEDUP_REMOVED lines=17> */
[----:B------:R0:W-:Y:S02]  /*7440*/  @P3 STG.E.U16 desc[UR36][R4.64+0x60], R50 ;  /* 0x0000603204003986 */ /* 0x0001e4000c101524 */
[----:B0-----:R-:W-:Y:S02]  /*7450*/  @P0 IMAD.MOV.U32 R4, RZ, RZ, R6 ;  /* 0x000000ffff040224 */ /* 0x001fe400078e0006 */
[----:B------:R-:W-:-:S05]  /*7460*/  @P0 IMAD.MOV.U32 R5, RZ, RZ, R7 ;  /* 0x000000ffff050224 */ /* 0x000fca00078e0007 */
[----:B------:R0:W-:Y:S02]  /*7470*/  @P0 STG.E.U16 desc[UR36][R4.64+0x62], R51 ;  /* 0x0000623304000986 */ /* 0x0001e4000c101524 */
[----:B0-----:R-:W-:Y:S02]  /*7480*/  @P5 IMAD.MOV.U32 R4, RZ, RZ, R12 ;  /* 0x000000ffff045224 */ /* 0x001fe400078e000c */
[----:B------:R-:W-:-:S05]  /*7490*/  @P5 IMAD.MOV.U32 R5, RZ, RZ, R13 ;  /* 0x000000ffff055224 */ /* 0x000fca00078e000d */
[----:B------:R0:W-:Y:S04]  /*74a0*/  @P5 STG.E.U16 desc[UR36][R4.64+0x70], R52 ;  /* 0x0000703404005986 */ /* 0x0001e8000c101524 */
[----:B------:R1:W-:Y:S01]  /*74b0*/  @P4 STG.E.U16 desc[UR36][R12.64+0x72], R53 ;  /* 0x000072350c004986 */ /* 0x0003e2000c101524 */
[----:B0-----:R-:W-:Y:S02]  /*74c0*/  @P2 IMAD.MOV.U32 R4, RZ, RZ, R6 ;  /* 0x000000ffff042224 */ /* 0x001fe400078e0006 */
[----:B------:R-:W-:-:S05]  /*74d0*/  @P2 IMAD.MOV.U32 R5, RZ, RZ, R7 ;  /* 0x000000ffff052224 */ /* 0x000fca00078e0007 */
[----:B------:R1:W-:Y:S04]  /*74e0*/  @P2 STG.E.U16 desc[UR36][R4.64+0x70], R54 ;  /* 0x0000703604002986 */ /* 0x0003e8000c101524 */
[----:B------:R1:W-:Y:S02]  /*74f0*/  @P1 STG.E.U16 desc[UR36][R6.64+0x72], R55 ;  /* 0x0000723706001986 */ /* 0x0003e4000c101524 */
.L_x_156:
[----:B------:R-:W-:Y:S05]  /*7500*/  BSYNC B0 ;  /* 0x0000000000007941 */ /* 0x000fea0003800000 */
.L_x_32:
[----:B------:R-:W-:Y:S01]  /*7510*/  IADD3 R16, P0, R16, UR38, RZ ;  /* 0x0000002610107c10 */ /* 0x000fe2000ff1e0ff */
[----:B------:R-:W-:Y:S01]  /*7520*/  ULDC.64 UR4, c[0x0][0x650] ;  /* 0x0001940000047ab9 */ /* 0x000fe20000000a00 */
[----:B------:R-:W-:Y:S01]  /*7530*/  PRMT R3, RZ, 0x7610, R3 ;  /* 0x00007610ff037816 */ /* 0x000fe20000000003 */
[----:B------:R-:W-:Y:S01]  /*7540*/  IMAD.MOV.U32 R103, RZ, RZ, -0x1 ;  /* 0xffffffffff677424 */ /* 0x000fe200078e00ff */
[----:B------:R-:W-:Y:S01]  /*7550*/  IADD3.X R17, R17, UR41, RZ, P0, !PT ;  /* 0x0000002911117c10 */ /* 0x000fe200087fe4ff */
[----:B------:R-:W-:Y:S01]  /*7560*/  IMAD.MOV.U32 R23, RZ, RZ, -0x1 ;  /* 0xffffffffff177424 */ /* 0x000fe200078e00ff */
[----:B------:R-:W-:-:S04]  /*7570*/  ISETP.GE.U32.AND P0, PT, R16, UR4, PT ;  /* 0x0000000410007c0c */ /* 0x000fc8000bf06070 */
[----:B------:R-:W-:-:S13]  /*7580*/  ISETP.GE.U32.AND.EX P0, PT, R17, UR5, PT, P0 ;  /* 0x0000000511007c0c */ /* 0x000fda000bf06100 */
[----:B------:R-:W-:Y:S05]  /*7590*/  @P0 BRA `(.L_x_157) ;  /* 0x00000004004c0947 */ /* 0x000fea0003800000 */
[----:B----4-:R-:W4:Y:S01]  /*75a0*/  LDC.64 R10, c[0x0][0x628] ;  /* 0x00018a00ff0a7b82 */ /* 0x010f220000000a00 */
[----:B01----:R-:W0:Y:S01]  /*75b0*/  S2R R12, SR_CTAID.X ;  /* 0x00000000000c7919 */ /* 0x003e220000002500 */
[----:B------:R-:W-:Y:S02]  /*75c0*/  IMAD.MOV.U32 R8, RZ, RZ, R16 ;  /* 0x000000ffff087224 */ /* 0x000fe400078e0010 */
[----:B------:R-:W-:Y:S01]  /*75d0*/  IMAD.MOV.U32 R9, RZ, RZ, R17 ;  /* 0x000000ffff097224 */ /* 0x000fe200078e0011 */
[----:B------:R-:W1:Y:S03]  /*75e0*/  S2R R20, SR_CTAID.Y ;  /* 0x0000000000147919 */ /* 0x000e660000002600 */
[----:B------:R-:W0:Y:S08]  /*75f0*/  LDC R0, c[0x0][0x630] ;  /* 0x00018c00ff007b82 */ /* 0x000e300000000800 */
[----:B------:R-:W0:Y:S01]  /*7600*/  LDC.64 R14, c[0x0][0x620] ;  /* 0x00018800ff0e7b82 */ /* 0x000e220000000a00 */
[----:B----4-:R-:W-:-:S04]  /*7610*/  ISETP.NE.U32.AND P0, PT, R10, RZ, PT ;  /* 0x000000ff0a00720c */ /* 0x010fc80003f05070 */
[----:B------:R-:W-:-:S13]  /*7620*/  ISETP.NE.AND.EX P0, PT, R11, RZ, PT, P0 ;  /* 0x000000ff0b00720c */ /* 0x000fda0003f05300 */
[----:B01----:R-:W-:Y:S05]  /*7630*/  @!P0 BRA `(.L_x_158) ;  /* 0x0000000000288947 */ /* 0x003fea0003800000 */
        /* <DEDUP_REMOVED lines=10> */
.L_x_158:
[-CC-:B------:R-:W-:Y:S01]  /*76e0*/  SHF.R.U64 R23, R8, R0.reuse, R9.reuse ;  /* 0x0000000008177219 */ /* 0x180fe20000001209 */
[----:B------:R-:W0:Y:S01]  /*76f0*/  LDC.64 R26, c[0x0][0x640] ;  /* 0x00019000ff1a7b82 */ /* 0x000e220000000a00 */
[----:B------:R-:W-:Y:S01]  /*7700*/  SHF.R.U32.HI R0, RZ, R0, R9 ;  /* 0x00000000ff007219 */ /* 0x000fe20000011609 */
[----:B------:R-:W-:Y:S01]  /*7710*/  ULDC UR4, c[0x0][0x150] ;  /* 0x0000540000047ab9 */ /* 0x000fe20000000800 */
[----:B------:R-:W-:Y:S02]  /*7720*/  IADD3 R3, P0, RZ, -R23, RZ ;  /* 0x80000017ff037210 */ /* 0x000fe40007f1e0ff */
[----:B------:R-:W-:-:S03]  /*7730*/  I2FP.F32.U32 R7, R12 ;  /* 0x0000000c00077245 */ /* 0x000fc60000201000 */
[----:B------:R-:W1:Y:S01]  /*7740*/  LDC R6, c[0x0][0x618] ;  /* 0x00018600ff067b82 */ /* 0x000e620000000800 */
[----:B------:R-:W-:Y:S02]  /*7750*/  IMAD.X R5, RZ, RZ, ~R0, P0 ;  /* 0x000000ffff057224 */ /* 0x000fe400000e0e00 */
[----:B------:R-:W-:Y:S01]  /*7760*/  FMUL R7, R7, UR4 ;  /* 0x0000000407077c20 */ /* 0x000fe20008400000 */
[----:B------:R-:W-:Y:S01]  /*7770*/  ULDC UR4, c[0x0][0x154] ;  /* 0x0000550000047ab9 */ /* 0x000fe20000000800 */
[-C--:B------:R-:W-:Y:S02]  /*7780*/  IMAD R0, R5, R14.reuse, RZ ;  /* 0x0000000e05007224 */ /* 0x080fe400078e02ff */
[C---:B------:R-:W-:Y:S01]  /*7790*/  IMAD.WIDE.U32 R4, R3.reuse, R14, R16 ;  /* 0x0000000e03047225 */ /* 0x040fe200078e0010 */
[----:B------:R-:W4:Y:S01]  /*77a0*/  LDC R11, c[0x0][0x608] ;  /* 0x00018200ff0b7b82 */ /* 0x000f220000000800 */
[----:B------:R-:W2:Y:S02]  /*77b0*/  F2I.U32.TRUNC.NTZ R7, R7 ;  /* 0x0000000700077305 */ /* 0x000ea4000020f000 */
[----:B------:R-:W-:-:S04]  /*77c0*/  IMAD R3, R3, R15, R0 ;  /* 0x0000000f03037224 */ /* 0x000fc800078e0200 */
[----:B------:R-:W-:Y:S01]  /*77d0*/  IMAD.IADD R3, R5, 0x1, R3 ;  /* 0x0000000105037824 */ /* 0x000fe200078e0203 */
[----:B------:R-:W3:Y:S01]  /*77e0*/  LDC R8, c[0x0][0x658] ;  /* 0x00019600ff087b82 */ /* 0x000ee20000000800 */
[----:B------:R-:W-:Y:S02]  /*77f0*/  I2FP.F32.U32 R5, R20 ;  /* 0x0000001400057245 */ /* 0x000fe40000201000 */
[----:B0-----:R-:W-:-:S04]  /*7800*/  ISETP.NE.U32.AND P0, PT, R26, RZ, PT ;  /* 0x000000ff1a00720c */ /* 0x001fc80003f05070 */
[----:B------:R-:W-:Y:S01]  /*7810*/  ISETP.NE.AND.EX P0, PT, R27, RZ, PT, P0 ;  /* 0x000000ff1b00720c */ /* 0x000fe20003f05300 */
[----:B------:R-:W0:Y:S01]  /*7820*/  LDC R9, c[0x0][0x144] ;  /* 0x00005100ff097b82 */ /* 0x000e220000000800 */
[-C--:B-1----:R-:W-:Y:S01]  /*7830*/  SHF.R.U32.HI R0, RZ, R6.reuse, R3 ;  /* 0x00000006ff007219 */ /* 0x082fe20000011603 */
[----:B--2---:R-:W-:Y:S01]  /*7840*/  IMAD.MOV R7, RZ, RZ, -R7 ;  /* 0x000000ffff077224 */ /* 0x004fe200078e0a07 */
[----:B------:R-:W-:Y:S01]  /*7850*/  SHF.R.U64 R13, R4, R6, R3 ;  /* 0x00000006040d7219 */ /* 0x000fe20000001203 */
[----:B------:R-:W-:-:S04]  /*7860*/  FMUL R6, R5, UR4 ;  /* 0x0000000405067c20 */ /* 0x000fc80008400000 */
[----:B------:R-:W1:Y:S01]  /*7870*/  LDC R21, c[0x0][0x148] ;  /* 0x00005200ff157b82 */ /* 0x000e620000000800 */
[-CC-:B----4-:R-:W-:Y:S02]  /*7880*/  SHF.R.U64 R10, R13, R11.reuse, R0.reuse ;  /* 0x0000000b0d0a7219 */ /* 0x190fe40000001200 */
[----:B------:R-:W-:Y:S02]  /*7890*/  SHF.R.U32.HI R3, RZ, R11, R0 ;  /* 0x0000000bff037219 */ /* 0x000fe40000011600 */
[----:B------:R2:W4:Y:S03]  /*78a0*/  F2I.U32.TRUNC.NTZ R0, R6 ;  /* 0x0000000600007305 */ /* 0x000526000020f000 */
[----:B------:R-:W1:Y:S01]  /*78b0*/  LDC R14, c[0x0][0x648] ;  /* 0x00019200ff0e7b82 */ /* 0x000e620000000800 */
[-CC-:B---3--:R-:W-:Y:S02]  /*78c0*/  SHF.R.U64 R15, R10, R8.reuse, R3.reuse ;  /* 0x000000080a0f7219 */ /* 0x188fe40000001203 */
[----:B------:R-:W-:-:S03]  /*78d0*/  SHF.R.U32.HI R5, RZ, R8, R3 ;  /* 0x00000008ff057219 */ /* 0x000fc60000011603 */
[----:B------:R-:W-:Y:S02]  /*78e0*/  IMAD.MOV.U32 R4, RZ, RZ, R15 ;  /* 0x000000ffff047224 */ /* 0x000fe400078e000f */
[----:B------:R-:W3:Y:S01]  /*78f0*/  LDC R24, c[0x0][0x638] ;  /* 0x00018e00ff187b82 */ /* 0x000ee20000000800 */
[----:B0-----:R-:W-:-:S07]  /*7900*/  IMAD R25, R9, R7, R12 ;  /* 0x0000000709197224 */ /* 0x001fce00078e020c */
[----:B------:R-:W0:Y:S08]  /*7910*/  LDC R28, c[0x0][0x610] ;  /* 0x00018400ff1c7b82 */ /* 0x000e300000000800 */
[----:B------:R-:W0:Y:S01]  /*7920*/  LDC R29, c[0x0][0x600] ;  /* 0x00018000ff1d7b82 */ /* 0x000e220000000800 */
[----:B--2-4-:R-:W-:Y:S05]  /*7930*/  @!P0 BRA `(.L_x_159) ;  /* 0x0000000000288947 */ /* 0x014fea0003800000 */
[----:B------:R-:W2:Y:S02]  /*7940*/  LDC R4, c[0x0][0x64c] ;  /* 0x00019300ff047b82 */ /* 0x000ea40000000800 */
[----:B--2---:R-:W-:-:S05]  /*7950*/  IADD3 R3, P0, R15, R4, RZ ;  /* 0x000000040f037210 */ /* 0x004fca0007f1e0ff */
        /* <DEDUP_REMOVED lines=8> */
.L_x_159:
[----:B------:R-:W-:Y:S02]  /*79e0*/  ISETP.NE.AND P0, PT, R2, 0x1, PT ;  /* 0x000000010200780c */ /* 0x000fe40003f05270 */
[----:B-1----:R-:W-:Y:S01]  /*79f0*/  SHF.R.U64 R3, R4, R14, R5 ;  /* 0x0000000e04037219 */ /* 0x002fe20000001205 */
[----:B------:R-:W-:Y:S01]  /*7a00*/  IMAD.MOV R5, RZ, RZ, -R0 ;  /* 0x000000ffff057224 */ /* 0x000fe200078e0a00 */
[----:B------:R-:W-:Y:S02]  /*7a10*/  LOP3.LUT R0, R10, R101, RZ, 0xc0, !PT ;  /* 0x000000650a007212 */ /* 0x000fe400078ec0ff */
[----:B------:R-:W-:Y:S01]  /*7a20*/  LOP3.LUT R6, R13, R100, RZ, 0xc0, !PT ;  /* 0x000000640d067212 */ /* 0x000fe200078ec0ff */
[----:B------:R-:W-:Y:S02]  /*7a30*/  IMAD.MOV R4, RZ, RZ, -R3 ;  /* 0x000000ffff047224 */ /* 0x000fe400078e0a03 */
[----:B------:R-:W-:Y:S02]  /*7a40*/  IMAD R0, R93, R3, R0 ;  /* 0x000000035d007224 */ /* 0x000fe400078e0200 */
[----:B---3--:R-:W-:-:S02]  /*7a50*/  IMAD R3, R4, R24, R15 ;  /* 0x0000001804037224 */ /* 0x008fc400078e020f */
[----:B------:R-:W-:Y:S02]  /*7a60*/  @P0 IMAD R25, R21, R5, R20 ;  /* 0x0000000515190224 */ /* 0x000fe400078e0214 */
[----:B0-----:R-:W-:Y:S02]  /*7a70*/  IMAD R5, R3, R29, R6 ;  /* 0x0000001d03057224 */ /* 0x001fe400078e0206 */
[----:B------:R-:W-:Y:S02]  /*7a80*/  IMAD R0, R0, R28, R25 ;  /* 0x0000001c00007224 */ /* 0x000fe400078e0219 */
[----:B------:R-:W-:-:S03]  /*7a90*/  IMAD.MOV.U32 R4, RZ, RZ, 0x1 ;  /* 0x00000001ff047424 */ /* 0x000fc600078e00ff */
[----:B------:R-:W-:Y:S02]  /*7aa0*/  SEL R103, R5, R0, !P0 ;  /* 0x0000000005677207 */ /* 0x000fe40004000000 */
[----:B------:R-:W-:Y:S02]  /*7ab0*/  PRMT R3, R4, 0x7610, R3 ;  /* 0x0000761004037816 */ /* 0x000fe40000000003 */
[----:B------:R-:W-:-:S07]  /*7ac0*/  SEL R0, R0, R5, !P0 ;  /* 0x0000000500007207 */ /* 0x000fce0004000000 */
.L_x_157:
[----:B------:R-:W-:Y:S01]  /*7ad0*/  UIADD3 UR42, UR43, UR42, URZ ;  /* 0x0000002a2b2a7290 */ /* 0x000fe2000fffe03f */
[----:B------:R-:W-:Y:S01]  /*7ae0*/  LOP3.LUT P0, RZ, R3, 0xff, RZ, 0xc0, !PT ;  /* 0x000000ff03ff7812 */ /* 0x000fe2000780c0ff */
[----:B------:R-:W-:Y:S02]  /*7af0*/  IMAD.MOV.U32 R111, RZ, RZ, R0 ;  /* 0x000000ffff6f7224 */ /* 0x000fe400078e0000 */
[----:B------:R-:W-:Y:S02]  /*7b00*/  USHF.R.U32.HI UR4, URZ, 0x1, UR42 ;  /* 0x000000013f047899 */ /* 0x000fe4000801162a */
[----:B------:R-:W-:Y:S02]  /*7b10*/  UISETP.GT.U32.AND UP1, UPT, UR42, 0x1, UPT ;  /* 0x000000012a00788c */ /* 0x000fe4000bf24070 */
[----:B------:R-:W-:Y:S02]  /*7b20*/  ULOP3.LUT UR4, UR4, 0x1, URZ, 0xc0, !UPT ;  /* 0x0000000104047892 */ /* 0x000fe4000f8ec03f */
[----:B------:R-:W-:-:S02]  /*7b30*/  UISETP.LT.U32.AND UP1, UPT, UR43, 0x2, UP1 ;  /* 0x000000022b00788c */ /* 0x000fc40008f21070 */
[----:B------:R-:W-:Y:S02]  /*7b40*/  UISETP.NE.U32.AND UP0, UPT, UR4, 0x1, UPT ;  /* 0x000000010400788c */ /* 0x000fe4000bf05070 */
[----:B------:R-:W-:Y:S02]  /*7b50*/  USEL UR5, URZ, 0x1, !UP1 ;  /* 0x000000013f057887 */ /* 0x000fe4000c800000 */
[----:B------:R-:W-:Y:S02]  /*7b60*/  UISETP.GT.U32.AND UP0, UPT, UR43, 0x1, !UP0 ;  /* 0x000000012b00788c */ /* 0x000fe4000c704070 */
[----:B------:R-:W-:Y:S02]  /*7b70*/  ULOP3.LUT UR42, UR42, 0x1, URZ, 0xc0, !UPT ;  /* 0x000000012a2a7892 */ /* 0x000fe4000f8ec03f */
[----:B------:R-:W-:-:S04]  /*7b80*/  USEL UR4, URZ, 0x1, !UP0 ;  /* 0x000000013f047887 */ /* 0x000fc8000c000000 */
[----:B------:R-:W-:Y:S01]  /*7b90*/  ULOP3.LUT UR40, UR4, UR40, UR5, 0x96, !UPT ;  /* 0x0000002804287292 */ /* 0x000fe2000f8e9605 */
[----:B------:R-:W-:Y:S11]  /*7ba0*/  @P0 BRA `(.L_x_160) ;  /* 0xffffff98003c0947 */ /* 0x000ff6000383ffff */
[----:B------:R-:W-:Y:S05]  /*7bb0*/  EXIT ;  /* 0x000000000000794d */ /* 0x000fea0003800000 */
.L_x_7:
        /* <DEDUP_REMOVED lines=26> */
.L_x_162:
[----:B------:R-:W0:Y:S01]  /*7d60*/  LDC.64 R28, c[0x0][0x640] ;  /* 0x00019000ff1c7b82 */ /* 0x000e220000000a00 */
[-CC-:B------:R-:W-:Y:S01]  /*7d70*/  SHF.R.U64 R21, R14, R6.reuse, R15.reuse ;  /* 0x000000060e157219 */ /* 0x180fe2000000120f */
[----:B------:R-:W-:Y:S01]  /*7d80*/  IMAD.MOV.U32 R30, RZ, RZ, 0x1 ;  /* 0x00000001ff1e7424 */ /* 0x000fe200078e00ff */
[----:B------:R-:W-:Y:S02]  /*7d90*/  SHF.R.U32.HI R6, RZ, R6, R15 ;  /* 0x00000006ff067219 */ /* 0x000fe4000001160f */
[----:B------:R-:W-:-:S03]  /*7da0*/  IADD3 R13, P0, RZ, -R21, RZ ;  /* 0x80000015ff0d7210 */ /* 0x000fc60007f1e0ff */
[----:B------:R-:W1:Y:S02]  /*7db0*/  LDC R12, c[0x0][0x618] ;  /* 0x00018600ff0c7b82 */ /* 0x000e640000000800 */
[----:B------:R-:W-:-:S04]  /*7dc0*/  IMAD.X R9, RZ, RZ, ~R6, P0 ;  /* 0x000000ffff097224 */ /* 0x000fc800000e0e06 */
[-C--:B------:R-:W-:Y:S02]  /*7dd0*/  IMAD R6, R9, R24.reuse, RZ ;  /* 0x0000001809067224 */ /* 0x080fe400078e02ff */
[----:B------:R-:W2:Y:S01]  /*7de0*/  LDC R14, c[0x0][0x608] ;  /* 0x00018200ff0e7b82 */ /* 0x000ea20000000800 */
[----:B------:R-:W-:-:S04]  /*7df0*/  IMAD.WIDE.U32 R8, R13, R24, R16 ;  /* 0x000000180d087225 */ /* 0x000fc800078e0010 */
[----:B------:R-:W-:-:S03]  /*7e00*/  IMAD R13, R13, R25, R6 ;  /* 0x000000190d0d7224 */ /* 0x000fc600078e0206 */
[----:B------:R-:W3:Y:S01]  /*7e10*/  LDC R27, c[0x0][0x658] ;  /* 0x00019600ff1b7b82 */ /* 0x000ee20000000800 */
[----:B------:R-:W-:Y:S01]  /*7e20*/  IMAD.IADD R9, R9, 0x1, R13 ;  /* 0x0000000109097824 */ /* 0x000fe200078e020d */
[----:B0-----:R-:W-:-:S04]  /*7e30*/  ISETP.NE.U32.AND P0, PT, R28, RZ, PT ;  /* 0x000000ff1c00720c */ /* 0x001fc80003f05070 */
[----:B------:R-:W-:Y:S02]  /*7e40*/  ISETP.NE.AND.EX P0, PT, R29, RZ, PT, P0 ;  /* 0x000000ff1d00720c */ /* 0x000fe40003f05300 */
[----:B------:R-:W0:Y:S01]  /*7e50*/  LDC R22, c[0x0][0x600] ;  /* 0x00018000ff167b82 */ /* 0x000e220000000800 */
[-CC-:B-1----:R-:W-:Y:S01]  /*7e60*/  SHF.R.U64 R10, R8, R12.reuse, R9.reuse ;  /* 0x0000000c080a7219 */ /* 0x182fe20000001209 */
[----:B------:R-:W-:Y:S01]  /*7e70*/  IMAD.MOV.U32 R8, RZ, RZ, -0x1 ;  /* 0xffffffffff087424 */ /* 0x000fe200078e00ff */
[----:B------:R-:W-:-:S05]  /*7e80*/  SHF.R.U32.HI R9, RZ, R12, R9 ;  /* 0x0000000cff097219 */ /* 0x000fca0000011609 */
[----:B------:R-:W1:Y:S01]  /*7e90*/  LDC R24, c[0x0][0x648] ;  /* 0x00019200ff187b82 */ /* 0x000e620000000800 */
[-CC-:B--2---:R-:W-:Y:S02]  /*7ea0*/  SHF.R.U64 R23, R10, R14.reuse, R9.reuse ;  /* 0x0000000e0a177219 */ /* 0x184fe40000001209 */
[----:B------:R-:W-:-:S05]  /*7eb0*/  SHF.R.U32.HI R6, RZ, R14, R9 ;  /* 0x0000000eff067219 */ /* 0x000fca0000011609 */
[----:B------:R-:W2:Y:S01]  /*7ec0*/  LDC R26, c[0x0][0x638] ;  /* 0x00018e00ff1a7b82 */ /* 0x000ea20000000800 */
[-C--:B---3--:R-:W-:Y:S02]  /*7ed0*/  SHF.L.U32 R8, R8, R27.reuse, RZ ;  /* 0x0000001b08087219 */ /* 0x088fe400000006ff */
[-CC-:B------:R-:W-:Y:S02]  /*7ee0*/  SHF.R.U64 R25, R23, R27.reuse, R6.reuse ;  /* 0x0000001b17197219 */ /* 0x180fe40000001206 */
[----:B------:R-:W-:Y:S02]  /*7ef0*/  LOP3.LUT R32, RZ, R8, RZ, 0x33, !PT ;  /* 0x00000008ff207212 */ /* 0x000fe400078e33ff */
[----:B------:R-:W-:Y:S01]  /*7f00*/  SHF.R.U32.HI R9, RZ, R27, R6 ;  /* 0x0000001bff097219 */ /* 0x000fe20000011606 */
[----:B------:R-:W3:Y:S01]  /*7f10*/  LDC R31, c[0x0][0x610] ;  /* 0x00018400ff1f7b82 */ /* 0x000ee20000000800 */
[----:B------:R-:W-:Y:S01]  /*7f20*/  IMAD.MOV.U32 R8, RZ, RZ, R25 ;  /* 0x000000ffff087224 */ /* 0x000fe200078e0019 */
[----:B------:R-:W-:Y:S06]  /*7f30*/  @!P0 BRA `(.L_x_163) ;  /* 0x0000000000288947 */ /* 0x000fec0003800000 */
        /* <DEDUP_REMOVED lines=10> */
.L_x_163:
[----:B------:R-:W-:Y:S02]  /*7fe0*/  ISETP.NE.AND P0, PT, R2, 0x1, PT ;  /* 0x000000010200780c */ /* 0x000fe40003f05270 */
[----:B-1----:R-:W-:Y:S01]  /*7ff0*/  SHF.R.U64 R6, R8, R24, R9 ;  /* 0x0000001808067219 */ /* 0x002fe20000001209 */
[----:B0-----:R-:W-:Y:S01]  /*8000*/  VIADD R9, R22, 0xffffffff ;  /* 0xffffffff16097836 */ /* 0x001fe20000000000 */
[----:B------:R-:W-:Y:S02]  /*8010*/  SHF.L.U32 R30, R30, R27, RZ ;  /* 0x0000001b1e1e7219 */ /* 0x000fe400000006ff */
[----:B------:R-:W-:Y:S01]  /*8020*/  LOP3.LUT R5, R23, R32, RZ, 0xc0, !PT ;  /* 0x0000002017057212 */ /* 0x000fe200078ec0ff */
[----:B------:R-:W-:-:S04]  /*8030*/  IMAD.MOV R8, RZ, RZ, -R6 ;  /* 0x000000ffff087224 */ /* 0x000fc800078e0a06 */
[----:B------:R-:W-:Y:S01]  /*8040*/  IMAD R6, R30, R6, R5 ;  /* 0x000000061e067224 */ /* 0x000fe200078e0205 */
[----:B------:R-:W-:Y:S01]  /*8050*/  LOP3.LUT R5, R10, R9, RZ, 0xc0, !PT ;  /* 0x000000090a057212 */ /* 0x000fe200078ec0ff */
[----:B------:R-:W-:Y:S02]  /*8060*/  @P0 IMAD R3, R7, R20, R4 ;  /* 0x0000001407030224 */ /* 0x000fe400078e0204 */
[----:B--2---:R-:W-:Y:S02]  /*8070*/  IMAD R4, R8, R26, R25 ;  /* 0x0000001a08047224 */ /* 0x004fe400078e0219 */
[----:B---3--:R-:W-:Y:S02]  /*8080*/  IMAD R3, R6, R31, R3 ;  /* 0x0000001f06037224 */ /* 0x008fe400078e0203 */
[----:B------:R-:W-:Y:S02]  /*8090*/  IMAD R4, R4, R22, R5 ;  /* 0x0000001604047224 */ /* 0x000fe400078e0205 */
[----:B------:R-:W-:-:S02]  /*80a0*/  IMAD.MOV.U32 R8, RZ, RZ, 0x1 ;  /* 0x00000001ff087424 */ /* 0x000fc400078e00ff */
[----:B------:R-:W-:Y:S01]  /*80b0*/  IMAD.MOV.U32 R6, RZ, RZ, R21 ;  /* 0x000000ffff067224 */ /* 0x000fe200078e0015 */
[----:B------:R-:W-:Y:S02]  /*80c0*/  SEL R13, R4, R3, !P0 ;  /* 0x00000003040d7207 */ /* 0x000fe40004000000 */
[----:B------:R-:W-:-:S07]  /*80d0*/  SEL R19, R3, R4, !P0 ;  /* 0x0000000403137207 */ /* 0x000fce0004000000 */
.L_x_161:
[----:B------:R-:W-:-:S08]  /*80e0*/  NOP ;  /* 0x0000000000007918 */ /* 0x000fd00000000000 */
[----:B------:R-:W0:-:S00]  /*80f0*/  USETMAXREG.DEALLOC.CTAPOOL 0x28 ;  /* 0x00000028000079c8 */ /* 0x000e0000080e0500 */
[----:B0-----:R-:W-:-:S13]  /*8100*/  ISETP.NE.AND P0, PT, R0, RZ, PT ;  /* 0x000000ff0000720c */ /* 0x001fda0003f05270 */
[----:B------:R-:W-:Y:S05]  /*8110*/  @P0 EXIT ;  /* 0x000000000000094d */ /* 0x000fea0003800000 */
[----:B------:R-:W-:Y:S01]  /*8120*/  LOP3.LUT P0, RZ, R8, 0xff, RZ, 0xc0, !PT ;  /* 0x000000ff08ff7812 */ /* 0x000fe2000780c0ff */
[----:B------:R-:W-:Y:S02]  /*8130*/  IMAD.MOV.U32 R10, RZ, RZ, 0x1 ;  /* 0x00000001ff0a7424 */ /* 0x000fe400078e00ff */
[----:B------:R-:W-:-:S10]  /*8140*/  IMAD.MOV.U32 R9, RZ, RZ, RZ ;  /* 0x000000ffff097224 */ /* 0x000fd400078e00ff */
[----:B------:R-:W-:Y:S05]  /*8150*/  @!P0 BRA `(.L_x_164) ;  /* 0x0000000c00b08947 */ /* 0x000fea0003800000 */
[----:B------:R-:W0:Y:S01]  /*8160*/  LDC R0, c[0x0][0x28c] ;  /* 0x0000a300ff007b82 */ /* 0x000e220000000800 */
[----:B------:R-:W-:Y:S01]  /*8170*/  ULDC UR5, c[0x0][0x658] ;  /* 0x0001960000057ab9 */ /* 0x000fe20000000800 */
[----:B------:R-:W-:Y:S01]  /*8180*/  UMOV UR10, 0xffffffff ;  /* 0xffffffff000a7882 */ /* 0x000fe20000000000 */
[----:B------:R-:W-:Y:S01]  /*8190*/  UMOV UR14, 0x1 ;  /* 0x00000001000e7882 */ /* 0x000fe20000000000 */
[----:B------:R-:W-:Y:S01]  /*81a0*/  USHF.L.U32 UR10, UR10, UR5, URZ ;  /* 0x000000050a0a7299 */ /* 0x000fe2000800063f */
[----:B------:R-:W-:Y:S01]  /*81b0*/  BSSY B0, `(.L_x_164) ;  /* 0x00000e6000007945 */ /* 0x000fe20003800000 */
[----:B------:R-:W-:Y:S01]  /*81c0*/  LOP3.LUT R12, R18, 0x2, RZ, 0xfc, !PT ;  /* 0x00000002120c7812 */ /* 0x000fe200078efcff */
[----:B------:R-:W-:Y:S01]  /*81d0*/  IMAD.MOV.U32 R10, RZ, RZ, 0x1 ;  /* 0x00000001ff0a7424 */ /* 0x000fe200078e00ff */
[----:B------:R-:W1:Y:S01]  /*81e0*/  S2UR UR9, SR_CgaCtaId ;  /* 0x00000000000979c3 */ /* 0x000e620000008800 */
[----:B------:R-:W-:Y:S01]  /*81f0*/  ULOP3.LUT UR13, URZ, UR10, URZ, 0x33, !UPT ;  /* 0x0000000a3f0d7292 */ /* 0x000fe2000f8e333f */
[----:B------:R-:W-:Y:S01]  /*8200*/  IMAD.MOV.U32 R9, RZ, RZ, RZ ;  /* 0x000000ffff097224 */ /* 0x000fe200078e00ff */
[----:B------:R-:W-:Y:S01]  /*8210*/  ULDC UR4, c[0x0][0x600] ;  /* 0x0001800000047ab9 */ /* 0x000fe20000000800 */
[----:B------:R-:W-:Y:S01]  /*8220*/  UMOV UR29, 0x11 ;  /* 0x00000011001d7882 */ /* 0x000fe20000000000 */
[----:B------:R-:W-:-:S02]  /*8230*/  UIADD3 UR4, UR4, -0x1, URZ ;  /* 0xffffffff04047890 */ /* 0x000fc4000fffe03f */
[----:B------:R-:W-:Y:S01]  /*8240*/  USHF.L.U32 UR5, UR14, UR5, URZ ;  /* 0x000000050e057299 */ /* 0x000fe2000800063f */
[----:B------:R-:W-:Y:S01]  /*8250*/  ULDC.64 UR42, c[0x0][0x198] ;  /* 0x00006600002a7ab9 */ /* 0x000fe20000000a00 */
[----:B0-----:R-:W-:-:S05]  /*8260*/  VIADD R0, R0, 0x7f ;  /* 0x0000007f00007836 */ /* 0x001fca0000000000 */
[----:B------:R-:W-:Y:S01]  /*8270*/  SHF.R.S32.HI R3, RZ, 0x1f, R0 ;  /* 0x0000001fff037819 */ /* 0x000fe20000011400 */
[----:B-1----:R-:W-:-:S03]  /*8280*/  USHF.R.U32.HI UR31, URZ, 0x2, UR9 ;  /* 0x000000023f1f7899 */ /* 0x002fc60008011609 */
[----:B------:R-:W-:Y:S01]  /*8290*/  LEA.HI R3, R3, R0, RZ, 0x7 ;  /* 0x0000000003037211 */ /* 0x000fe200078f38ff */
[----:B------:R-:W-:Y:S01]  /*82a0*/  ULOP3.LUT UR8, UR9, 0x3, URZ, 0xc0, !UPT ;  /* 0x0000000309087892 */ /* 0x000fe2000f8ec03f */
[----:B------:R-:W-:Y:S01]  /*82b0*/  IMAD.MOV.U32 R0, RZ, RZ, 0x1 ;  /* 0x00000001ff007424 */ /* 0x000fe200078e00ff */
[----:B------:R-:W-:Y:S01]  /*82c0*/  USHF.L.U32 UR6, UR9, 0x4, URZ ;  /* 0x0000000409067899 */ /* 0x000fe2000800063f */
[--C-:B------:R-:W-:Y:S01]  /*82d0*/  SHF.R.S32.HI R8, RZ, 0x7, R3.reuse ;  /* 0x00000007ff087819 */ /* 0x100fe20000011403 */
[----:B------:R-:W-:Y:S02]  /*82e0*/  USHF.L.U32 UR7, UR9, 0xa, URZ ;  /* 0x0000000a09077899 */ /* 0x000fe4000800063f */
[----:B------:R-:W-:Y:S01]  /*82f0*/  ULOP3.LUT UR9, UR9, 0xfffffffc, URZ, 0xc0, !UPT ;  /* 0xfffffffc09097892 */ /* 0x000fe2000f8ec03f */
[----:B------:R-:W-:Y:S01]  /*8300*/  PRMT R3, R0, 0x7610, R3 ;  /* 0x0000761000037816 */ /* 0x000fe20000000003 */
[----:B------:R-:W-:Y:S01]  /*8310*/  UISETP.GT.U32.AND UP0, UPT, UR8, 0xffff, UPT ;  /* 0x0000ffff0800788c */ /* 0x000fe2000bf04070 */
[----:B------:R-:W-:Y:S01]  /*8320*/  VIADD R0, R8, 0x1 ;  /* 0x0000000108007836 */ /* 0x000fe20000000000 */
[----:B------:R-:W-:-:S02]  /*8330*/  ULOP3.LUT UR11, UR9, 0x1, URZ, 0xfc, !UPT ;  /* 0x00000001090b7892 */ /* 0x000fc4000f8efc3f */
[----:B------:R-:W-:Y:S02]  /*8340*/  ULOP3.LUT UR12, UR9, 0x2, URZ, 0xfc, !UPT ;  /* 0x00000002090c7892 */ /* 0x000fe4000f8efc3f */
[----:B------:R-:W-:Y:S02]  /*8350*/  USHF.L.U32 UR10, UR14, UR9, URZ ;  /* 0x000000090e0a7299 */ /* 0x000fe4000800063f */
[----:B------:R-:W-:Y:S02]  /*8360*/  ULOP3.LUT UR9, UR9, 0x3, URZ, 0xfc, !UPT ;  /* 0x0000000309097892 */ /* 0x000fe4000f8efc3f */
[----:B------:R-:W-:Y:S02]  /*8370*/  USHF.L.U32 UR11, UR14, UR11, URZ ;  /* 0x0000000b0e0b7299 */ /* 0x000fe4000800063f */
[----:B------:R-:W-:Y:S02]  /*8380*/  USHF.L.U32 UR12, UR14, UR12, URZ ;  /* 0x0000000c0e0c7299 */ /* 0x000fe4000800063f */
[----:B------:R-:W-:-:S02]  /*8390*/  USEL UR8, UR8, 0xffff, !UP0 ;  /* 0x0000ffff08087887 */ /* 0x000fc4000c000000 */
[----:B------:R-:W-:Y:S02]  /*83a0*/  USHF.L.U32 UR9, UR14, UR9, URZ ;  /* 0x000000090e097299 */ /* 0x000fe4000800063f */
[----:B------:R-:W-:Y:S02]  /*83b0*/  ULOP3.LUT UR10, UR12, UR10, UR11, 0xfe, !UPT ;  /* 0x0000000a0c0a7292 */ /* 0x000fe4000f8efe0b */
[----:B------:R-:W-:Y:S02]  /*83c0*/  ULOP3.LUT UR8, UR8, 0xffff, URZ, 0xc0, !UPT ;  /* 0x0000ffff08087892 */ /* 0x000fe4000f8ec03f */
[----:B------:R-:W-:Y:S02]  /*83d0*/  ULOP3.LUT UR6, UR6, 0x30, URZ, 0xc0, !UPT ;  /* 0x0000003006067892 */ /* 0x000fe4000f8ec03f */
[----:B------:R-:W-:Y:S02]  /*83e0*/  ULOP3.LUT UR7, UR7, 0xc00, URZ, 0xc0, !UPT ;  /* 0x00000c0007077892 */ /* 0x000fe4000f8ec03f */
[----:B------:R-:W-:-:S02]  /*83f0*/  ULOP3.LUT UR21, UR10, UR9, URZ, 0xfc, !UPT ;  /* 0x000000090a157292 */ /* 0x000fc4000f8efc3f */
[----:B------:R-:W-:-:S12]  /*8400*/  USHF.L.U32 UR29, UR29, UR8, URZ ;  /* 0x000000081d1d7299 */ /* 0x000fd8000800063f */
.L_x_175:
[----:B------:R-:W-:-:S03]  /*8410*/  UMOV UR8, 0xffffffff ;  /* 0xffffffff00087882 */ /* 0x000fc60000000000 */
[----:B------:R-:W-:Y:S05]  /*8420*/  BRA.DIV UR8, `(.L_x_165) ;  /* 0x0000000e089c7947 */ /* 0x000fea000b800000 */
[----:B------:R-:W-:-:S13]  /*8430*/  ELECT P6, URZ, PT ;  /* 0x00000000003f782f */ /* 0x000fda00038c0000 */
.L_x_184:
[----:B------:R-:W0:Y:S01]  /*8440*/  LDC R4, c[0x0][0x28c] ;  /* 0x0000a300ff047b82 */ /* 0x000e220000000800 */
[----:B------:R-:W-:Y:S01]  /*8450*/  BSSY B1, `(.L_x_166) ;  /* 0x0000048000017945 */ /* 0x000fe20003800000 */
[----:B0-----:R-:W-:-:S13]  /*8460*/  ISETP.LT.OR P6, PT, R4, 0x1, !P6 ;  /* 0x000000010400780c */ /* 0x001fda00077c1670 */
[----:B------:R-:W-:Y:S05]  /*8470*/  @P6 BRA `(.L_x_167) ;  /* 0x0000000400146947 */ /* 0x000fea0003800000 */
[----:B------:R-:W-:Y:S01]  /*8480*/  LEA R19, R19, UR31, 0x1 ;  /* 0x0000001f13137c11 */ /* 0x000fe2000f8e08ff */
[----:B------:R-:W-:Y:S01]  /*8490*/  IMAD.MOV.U32 R21, RZ, RZ, RZ ;  /* 0x000000ffff157224 */ /* 0x000fe200078e00ff */
[----:B------:R-:W-:Y:S01]  /*84a0*/  LEA R15, R13, UR6, 0x6 ;  /* 0x000000060d0f7c11 */ /* 0x000fe2000f8e30ff */
[----:B------:R-:W-:Y:S02]  /*84b0*/  IMAD.MOV.U32 R4, RZ, RZ, R0 ;  /* 0x000000ffff047224 */ /* 0x000fe400078e0000 */
[----:B------:R-:W-:Y:S02]  /*84c0*/  IMAD.MOV.U32 R5, RZ, RZ, R10 ;  /* 0x000000ffff057224 */ /* 0x000fe400078e000a */
[----:B------:R-:W-:Y:S02]  /*84d0*/  IMAD.MOV.U32 R7, RZ, RZ, R9 ;  /* 0x000000ffff077224 */ /* 0x000fe400078e0009 */
[----:B------:R-:W-:-:S07]  /*84e0*/  IMAD.SHL.U32 R19, R19, 0x80, RZ ;  /* 0x0000008013137824 */ /* 0x000fce00078e00ff */
.L_x_170:
[----:B------:R-:W0:Y:S01]  /*84f0*/  S2R R14, SR_CgaCtaId ;  /* 0x00000000000e7919 */ /* 0x000e220000008800 */
[----:B------:R-:W-:Y:S02]  /*8500*/  MOV R13, 0x400 ;  /* 0x00000400000d7802 */ /* 0x000fe40000000f00 */
[----:B------:R-:W-:Y:S02]  /*8510*/  ISETP.NE.AND P1, PT, R11, RZ, PT ;  /* 0x000000ff0b00720c */ /* 0x000fe40003f25270 */
[----:B0-----:R-:W-:Y:S02]  /*8520*/  LEA R22, R14, R13, 0x18 ;  /* 0x0000000d0e167211 */ /* 0x001fe400078ec0ff */
[----:B------:R-:W-:-:S09]  /*8530*/  SHF.L.U32 R13, R5, 0x1f, RZ ;  /* 0x0000001f050d7819 */ /* 0x000fd200000006ff */
[----:B------:R-:W0:Y:S01]  /*8540*/  @!P1 LDC R14, c[0x0][0x500] ;  /* 0x00014000ff0e9b82 */ /* 0x000e220000000800 */
[----:B------:R-:W-:-:S04]  /*8550*/  IMAD R20, R7, 0x8, R22 ;  /* 0x0000000807147824 */ /* 0x000fc800078e0216 */
[----:B------:R-:W1:Y:S02]  /*8560*/  SYNCS.PHASECHK.TRANS64.TRYWAIT P0, [R20+URZ+0x10], R13 ;  /* 0x0000100d140075a7 */ /* 0x000e64000800017f */
[----:B-1----:R-:W-:Y:S05]  /*8570*/  @!P0 BRA `(.L_x_168) ;  /* 0x0000000c00688947 */ /* 0x002fea0003800000 */
.L_x_185:
[----:B-1----:R-:W-:Y:S01]  /*8580*/  PRMT R13, R12, 0x9910, RZ ;  /* 0x000099100c0d7816 */ /* 0x002fe200000000ff */
[----:B0-----:R0:W-:Y:S03]  /*8590*/  @!P1 SYNCS.ARRIVE.TRANS64 RZ, [R20+URZ], R14 ;  /* 0x0000000e14ff99a7 */ /* 0x0011e6000800003f */
[----:B------:R-:W-:-:S13]  /*85a0*/  ISETP.NE.AND P0, PT, R13, 0x2, PT ;  /* 0x000000020d00780c */ /* 0x000fda0003f05270 */
[----:B0-----:R-:W-:Y:S05]  /*85b0*/  @P0 BRA `(.L_x_169) ;  /* 0x0000000000040947 */ /* 0x001fea0003800000 */
[----:B------:R-:W-:Y:S01]  /*85c0*/  BPT.TRAP 0x1 ;  /* 0x000000040000795c */ /* 0x000fe20000300000 */
.L_x_169:
[C---:B------:R-:W-:Y:S01]  /*85d0*/  LEA R13, R7.reuse, UR31, 0x2 ;  /* 0x0000001f070d7c11 */ /* 0x040fe2000f8e10ff */
[----:B------:R-:W-:Y:S01]  /*85e0*/  VIADD R4, R4, 0xffffffff ;  /* 0xffffffff04047836 */ /* 0x000fe20000000000 */
[----:B------:R-:W-:Y:S01]  /*85f0*/  LEA R14, R7, UR7, 0xd ;  /* 0x00000007070e7c11 */ /* 0x000fe2000f8e68ff */
[----:B------:R-:W-:Y:S01]  /*8600*/  UIADD3 UR14, UP0, UR42, 0xf0, URZ ;  /* 0x000000f02a0e7890 */ /* 0x000fe2000ff1e03f */
[----:B------:R-:W-:Y:S01]  /*8610*/  R2UR UR34, R21 ;  /* 0x00000000152272ca */ /* 0x000fe200000e0000 */
[----:B------:R-:W-:Y:S01]  /*8620*/  IMAD.SHL.U32 R13, R13, 0x2000, RZ ;  /* 0x000020000d0d7824 */ /* 0x000fe200078e00ff */
[----:B------:R-:W-:Y:S01]  /*8630*/  R2UR UR33, R20 ;  /* 0x00000000142172ca */ /* 0x000fe200000e0000 */
[--C-:B------:R-:W-:Y:S01]  /*8640*/  IMAD R14, R14, 0x2, R22.reuse ;  /* 0x000000020e0e7824 */ /* 0x100fe200078e0216 */
[----:B------:R-:W-:Y:S01]  /*8650*/  R2UR UR36, R6 ;  /* 0x00000000062472ca */ /* 0x000fe200000e0000 */
[----:B------:R-:W-:Y:S01]  /*8660*/  IMAD R13, R13, 0x2, R22 ;  /* 0x000000020d0d7824 */ /* 0x000fe200078e0216 */
[----:B------:R-:W-:Y:S01]  /*8670*/  R2UR UR35, R19 ;  /* 0x00000000132372ca */ /* 0x000fe200000e0000 */
[----:B------:R-:W-:Y:S01]  /*8680*/  UIADD3 UR44, UP1, UR42, 0x1f0, URZ ;  /* 0x000001f02a2c7890 */ /* 0x000fe2000ff3e03f */
[----:B------:R-:W-:Y:S01]  /*8690*/  R2UR UR8, R14 ;  /* 0x000000000e0872ca */ /* 0x000fe200000e0000 */
[----:B------:R-:W-:Y:S01]  /*86a0*/  UIADD3.X UR15, URZ, UR43, URZ, UP0, !UPT ;  /* 0x0000002b3f0f7290 */ /* 0x000fe200087fe43f */
[----:B------:R-:W-:Y:S01]  /*86b0*/  R2UR UR24, R13 ;  /* 0x000000000d1872ca */ /* 0x000fe200000e0000 */
[----:B------:R-:W-:Y:S01]  /*86c0*/  UPRMT UR30, URZ, 0x5410, UR29 ;  /* 0x000054103f1e7896 */ /* 0x000fe2000800001d */
[----:B------:R-:W-:Y:S01]  /*86d0*/  R2UR UR19, R15 ;  /* 0x000000000f1372ca */ /* 0x000fe200000e0000 */
[----:B------:R-:W-:Y:S01]  /*86e0*/  UIADD3 UR26, UR34, 0x40, URZ ;  /* 0x00000040221a7890 */ /* 0x000fe2000fffe03f */
[----:B------:R-:W-:Y:S01]  /*86f0*/  ISETP.GT.AND P1, PT, R4, 0x1, PT ;  /* 0x000000010400780c */ /* 0x000fe20003f24270 */
[----:B------:R-:W-:Y:S01]  /*8700*/  UIADD3.X UR45, URZ, UR43, URZ, UP1, !UPT ;  /* 0x0000002b3f2d7290 */ /* 0x000fe20008ffe43f */
[----:B------:R-:W-:Y:S01]  /*8710*/  VIADD R7, R7, 0x1 ;  /* 0x0000000107077836 */ /* 0x000fe20000000000 */
[----:B------:R-:W-:Y:S01]  /*8720*/  UPRMT UR37, URZ, 0x5410, UR21 ;  /* 0x000054103f257896 */ /* 0x000fe20008000015 */
[----:B------:R-:W-:Y:S01]  /*8730*/  VIADD R21, R21, 0x80 ;  /* 0x0000008015157836 */ /* 0x000fe20000000000 */
[----:B------:R-:W-:Y:S01]  /*8740*/  UMOV UR22, 0x0 ;  /* 0x0000000000167882 */ /* 0x000fe20000000000 */
[----:B------:R-:W-:Y:S01]  /*8750*/  UMOV UR23, 0x10000000 ;  /* 0x1000000000177882 */ /* 0x000fe20000000000 */
[----:B------:R-:W-:Y:S01]  /*8760*/  UIADD3 UR16, UR8, 0x20100, URZ ;  /* 0x0002010008107890 */ /* 0x000fe2000fffe03f */
[----:B------:R-:W-:Y:S01]  /*8770*/  ISETP.NE.AND P0, PT, R7, 0x2, PT ;  /* 0x000000020700780c */ /* 0x000fe20003f05270 */
[----:B------:R-:W-:-:S02]  /*8780*/  UIADD3 UR32, UR24, 0x100, URZ ;  /* 0x0000010018207890 */ /* 0x000fc4000fffe03f */
[----:B------:R-:W-:Y:S01]  /*8790*/  UIADD3 UR24, UR24, 0x8100, URZ ;  /* 0x0000810018187890 */ /* 0x000fe2000fffe03f */
[----:B------:R-:W-:Y:S01]  /*87a0*/  SEL R14, RZ, 0x1, P0 ;  /* 0x00000001ff0e7807 */ /* 0x000fe20000000000 */
[----:B------:R-:W-:Y:S01]  /*87b0*/  UIADD3 UR8, UR8, 0x22100, URZ ;  /* 0x0002210008087890 */ /* 0x000fe2000fffe03f */
[----:B------:R-:W-:Y:S01]  /*87c0*/  SEL R7, R7, RZ, P0 ;  /* 0x000000ff07077207 */ /* 0x000fe20000000000 */
[----:B------:R-:W-:Y:S01]  /*87d0*/  UMOV UR25, UR33 ;  /* 0x0000002100197c82 */ /* 0x000fe20008000000 */
[----:B------:R-:W-:Y:S01]  /*87e0*/  UMOV UR28, UR36 ;  /* 0x00000024001c7c82 */ /* 0x000fe20008000000 */
[----:B------:R-:W-:Y:S01]  /*87f0*/  UMOV UR27, UR35 ;  /* 0x00000023001b7c82 */ /* 0x000fe20008000000 */
[----:B------:R-:W-:Y:S01]  /*8800*/  UMOV UR17, UR33 ;  /* 0x0000002100117c82 */ /* 0x000fe20008000000 */
[----:B------:R-:W-:Y:S01]  /*8810*/  UMOV UR18, UR34 ;  /* 0x0000002200127c82 */ /* 0x000fe20008000000 */
[----:B------:R-:W-:Y:S01]  /*8820*/  UMOV UR20, UR36 ;  /* 0x0000002400147c82 */ /* 0x000fe20008000000 */
[----:B------:R0:W-:Y:S01]  /*8830*/  UTMALDG.3D.MULTICAST [UR32], [UR14], UR30, desc[UR22] ;  /* 0x000016200e0073b4 */ /* 0x0001e2000801181e */
[----:B------:R-:W-:Y:S01]  /*8840*/  UMOV UR9, UR33 ;  /* 0x0000002100097c82 */ /* 0x000fe20008000000 */
[----:B------:R-:W-:Y:S01]  /*8850*/  UMOV UR11, UR19 ;  /* 0x00000013000b7c82 */ /* 0x000fe20008000000 */
[----:B------:R-:W-:Y:S01]  /*8860*/  UMOV UR12, UR36 ;  /* 0x00000024000c7c82 */ /* 0x000fe20008000000 */
[----:B------:R-:W-:Y:S01]  /*8870*/  UMOV UR10, UR26 ;  /* 0x0000001a000a7c82 */ /* 0x000fe20008000000 */
[----:B------:R-:W-:Y:S01]  /*8880*/  LOP3.LUT R5, R5, R14, RZ, 0x3c, !PT ;  /* 0x0000000e05057212 */ /* 0x000fe200078e3cff */
[----:B------:R0:W-:Y:S01]  /*8890*/  UTMALDG.3D.MULTICAST [UR24], [UR14], UR30, desc[UR22] ;  /* 0x000016180e0073b4 */ /* 0x0001e2000801181e */
[----:B------:R0:W-:Y:S01]  /*88a0*/  UTMALDG.3D.MULTICAST [UR16], [UR44], UR37, desc[UR22] ;  /* 0x000016102c0073b4 */ /* 0x0001e20008011825 */
[----:B------:R0:W-:Y:S02]  /*88b0*/  UTMALDG.3D.MULTICAST [UR8], [UR44], UR37, desc[UR22] ;  /* 0x000016082c0073b4 */ /* 0x0001e40008011825 */
[----:B0-----:R-:W-:Y:S05]  /*88c0*/  @P1 BRA `(.L_x_170) ;  /* 0xfffffffc00081947 */ /* 0x001fea000383ffff */
.L_x_167:
[----:B------:R-:W-:Y:S05]  /*88d0*/  BSYNC B1 ;  /* 0x0000000000017941 */ /* 0x000fea0003800000 */
.L_x_166:
[----:B------:R-:W-:Y:S01]  /*88e0*/  LOP3.LUT P1, RZ, R3, 0xff, RZ, 0xc0, !PT ;  /* 0x000000ff03ff7812 */ /* 0x000fe2000782c0ff */
[----:B------:R-:W-:Y:S01]  /*88f0*/  IMAD.IADD R9, R8, 0x1, R9 ;  /* 0x0000000108097824 */ /* 0x000fe200078e0209 */
[----:B------:R-:W-:Y:S01]  /*8900*/  IADD3 R16, P2, R16, UR38, RZ ;  /* 0x0000002610107c10 */ /* 0x000fe2000ff5e0ff */
[----:B------:R-:W-:Y:S01]  /*8910*/  ULDC.64 UR8, c[0x0][0x650] ;  /* 0x0001940000087ab9 */ /* 0x000fe20000000a00 */
[----:B------:R-:W-:Y:S01]  /*8920*/  BSSY B1, `(.L_x_171) ;  /* 0x000006c000017945 */ /* 0x000fe20003800000 */
[----:B------:R-:W-:Y:S01]  /*8930*/  IMAD.MOV.U32 R19, RZ, RZ, -0x1 ;  /* 0xffffffffff137424 */ /* 0x000fe200078e00ff */
[----:B------:R-:W-:Y:S01]  /*8940*/  SHF.R.U32.HI R3, RZ, 0x1, R9 ;  /* 0x00000001ff037819 */ /* 0x000fe20000011609 */
[----:B------:R-:W-:Y:S01]  /*8950*/  IMAD.MOV.U32 R13, RZ, RZ, -0x1 ;  /* 0xffffffffff0d7424 */ /* 0x000fe200078e00ff */
[----:B------:R-:W-:Y:S01]  /*8960*/  ISETP.GT.U32.AND P0, PT, R9, 0x1, PT ;  /* 0x000000010900780c */ /* 0x000fe20003f04070 */
[----:B------:R-:W-:Y:S01]  /*8970*/  IMAD.MOV.U32 R6, RZ, RZ, -0x1 ;  /* 0xffffffffff067424 */ /* 0x000fe200078e00ff */
[----:B------:R-:W-:-:S02]  /*8980*/  LOP3.LUT R3, R3, 0x1, RZ, 0xc0, !PT ;  /* 0x0000000103037812 */ /* 0x000fc400078ec0ff */
[----:B------:R-:W-:Y:S01]  /*8990*/  ISETP.LT.U32.AND P0, PT, R8, 0x2, P0 ;  /* 0x000000020800780c */ /* 0x000fe20000701070 */
[----:B------:R-:W0:Y:S01]  /*89a0*/  @P1 S2R R5, SR_CgaCtaId ;  /* 0x0000000000051919 */ /* 0x000e220000008800 */
[----:B------:R-:W-:Y:S02]  /*89b0*/  @P1 MOV R4, 0x400 ;  /* 0x0000040000041802 */ /* 0x000fe40000000f00 */
[----:B------:R-:W-:Y:S02]  /*89c0*/  IADD3.X R17, R17, UR41, RZ, P2, !PT ;  /* 0x0000002911117c10 */ /* 0x000fe400097fe4ff */
[----:B------:R-:W-:Y:S02]  /*89d0*/  ISETP.GE.U32.AND P2, PT, R16, UR8, PT ;  /* 0x0000000810007c0c */ /* 0x000fe4000bf46070 */
[----:B------:R-:W-:Y:S02]  /*89e0*/  LOP3.LUT R9, R9, 0x1, RZ, 0xc0, !PT ;  /* 0x0000000109097812 */ /* 0x000fe400078ec0ff */
[----:B0-----:R-:W-:-:S04]  /*89f0*/  @P1 LEA R4, R5, R4, 0x18 ;  /* 0x0000000405041211 */ /* 0x001fc800078ec0ff */
[----:B------:R0:W-:Y:S01]  /*8a00*/  @P1 SYNCS.ARRIVE.TRANS64.A1T0 RZ, [R4+URZ+0x38], RZ ;  /* 0x000038ff04ff19a7 */ /* 0x0001e2000810003f */
[----:B------:R-:W-:Y:S02]  /*8a10*/  ISETP.NE.U32.AND P1, PT, R3, 0x1, PT ;  /* 0x000000010300780c */ /* 0x000fe40003f25070 */
[----:B------:R-:W-:Y:S02]  /*8a20*/  SEL R3, RZ, 0x1, !P0 ;  /* 0x00000001ff037807 */ /* 0x000fe40004000000 */
[----:B------:R-:W-:Y:S02]  /*8a30*/  ISETP.GE.U32.AND.EX P0, PT, R17, UR9, PT, P2 ;  /* 0x0000000911007c0c */ /* 0x000fe4000bf06120 */
[----:B------:R-:W-:-:S04]  /*8a40*/  ISETP.GT.U32.AND P1, PT, R8, 0x1, !P1 ;  /* 0x000000010800780c */ /* 0x000fc80004f24070 */
[----:B0-----:R-:W-:-:S04]  /*8a50*/  SEL R4, RZ, 0x1, !P1 ;  /* 0x00000001ff047807 */ /* 0x001fc80004800000 */
[--C-:B------:R-:W-:Y:S02]  /*8a60*/  LOP3.LUT R10, R4, R10, R3.reuse, 0x96, !PT ;  /* 0x0000000a040a7212 */ /* 0x100fe400078e9603 */
[----:B------:R-:W-:Y:S02]  /*8a70*/  PRMT R4, RZ, 0x7610, R4 ;  /* 0x00007610ff047816 */ /* 0x000fe40000000004 */
[----:B------:R-:W-:Y:S01]  /*8a80*/  PRMT R3, RZ, 0x7610, R3 ;  /* 0x00007610ff037816 */ /* 0x000fe20000000003 */
[----:B------:R-:W-:Y:S06]  /*8a90*/  @P0 BRA `(.L_x_172) ;  /* 0x0000000400500947 */ /* 0x000fec0003800000 */
[----:B------:R-:W0:Y:S01]  /*8aa0*/  S2R R15, SR_CTAID.X ;  /* 0x00000000000f7919 */ /* 0x000e220000002500 */
[----:B------:R-:W-:Y:S01]  /*8ab0*/  ULDC.64 UR8, c[0x0][0x628] ;  /* 0x00018a0000087ab9 */ /* 0x000fe20000000a00 */
[----:B------:R-:W1:Y:S01]  /*8ac0*/  LDC R20, c[0x0][0x144] ;  /* 0x00005100ff147b82 */ /* 0x000e620000000800 */
[----:B------:R-:W-:Y:S01]  /*8ad0*/  ISETP.NE.U32.AND P0, PT, RZ, UR8, PT ;  /* 0x00000008ff007c0c */ /* 0x000fe2000bf05070 */
[----:B------:R-:W2:Y:S01]  /*8ae0*/  S2R R13, SR_CTAID.Y ;  /* 0x00000000000d7919 */ /* 0x000ea20000002600 */
[----:B------:R-:W-:Y:S01]  /*8af0*/  ULDC UR10, c[0x0][0x150] ;  /* 0x00005400000a7ab9 */ /* 0x000fe20000000800 */
[----:B------:R-:W-:Y:S01]  /*8b00*/  ULDC UR11, c[0x0][0x630] ;  /* 0x00018c00000b7ab9 */ /* 0x000fe20000000800 */
[----:B------:R-:W-:Y:S01]  /*8b10*/  ISETP.NE.AND.EX P0, PT, RZ, UR9, PT, P0 ;  /* 0x00000009ff007c0c */ /* 0x000fe2000bf05300 */
[----:B------:R-:W-:Y:S01]  /*8b20*/  IMAD.MOV.U32 R4, RZ, RZ, R16 ;  /* 0x000000ffff047224 */ /* 0x000fe200078e0010 */
[----:B0-----:R-:W-:-:S05]  /*8b30*/  I2FP.F32.U32 R5, R15 ;  /* 0x0000000f00057245 */ /* 0x001fca0000201000 */
[----:B------:R-:W-:Y:S01]  /*8b40*/  FMUL R21, R5, UR10 ;  /* 0x0000000a05157c20 */ /* 0x000fe20008400000 */
[----:B------:R-:W-:-:S05]  /*8b50*/  IMAD.MOV.U32 R5, RZ, RZ, R17 ;  /* 0x000000ffff057224 */ /* 0x000fca00078e0011 */
[----:B--2---:R-:W-:Y:S05]  /*8b60*/  @!P0 BRA `(.L_x_173) ;  /* 0x0000000000288947 */ /* 0x004fea0003800000 */
[----:B------:R-:W-:Y:S02]  /*8b70*/  ULDC UR10, c[0x0][0x634] ;  /* 0x00018d00000a7ab9 */ /* 0x000fe40000000800 */
[----:B------:R-:W-:-:S05]  /*8b80*/  IADD3 R5, P0, R16, UR10, RZ ;  /* 0x0000000a10057c10 */ /* 0x000fca000ff1e0ff */
[----:B------:R-:W-:-:S04]  /*8b90*/  IMAD.X R19, RZ, RZ, R17, P0 ;  /* 0x000000ffff137224 */ /* 0x000fc800000e0611 */
[----:B------:R-:W-:-:S04]  /*8ba0*/  IMAD.WIDE.U32 R6, R19, UR8, RZ ;  /* 0x0000000813067c25 */ /* 0x000fc8000f8e00ff */
[----:B------:R-:W-:-:S04]  /*8bb0*/  IMAD.WIDE.U32 R6, P0, R5, UR9, R6 ;  /* 0x0000000905067c25 */ /* 0x000fc8000f800006 */
[----:B------:R-:W-:-:S04]  /*8bc0*/  IMAD.WIDE.U32 R4, R5, UR8, RZ ;  /* 0x0000000805047c25 */ /* 0x000fc8000f8e00ff */
[----:B------:R-:W-:Y:S01]  /*8bd0*/  IMAD.MOV.U32 R4, RZ, RZ, R7 ;  /* 0x000000ffff047224 */ /* 0x000fe200078e0007 */
[----:B------:R-:W-:Y:S01]  /*8be0*/  IADD3 RZ, P1, R5, R6, RZ ;  /* 0x0000000605ff7210 */ /* 0x000fe20007f3e0ff */
[----:B------:R-:W-:-:S04]  /*8bf0*/  IMAD.X R5, RZ, RZ, RZ, P0 ;  /* 0x000000ffff057224 */ /* 0x000fc800000e06ff */
[----:B------:R-:W-:-:S08]  /*8c00*/  IMAD.WIDE.U32.X R4, R19, UR9, R4, P1 ;  /* 0x0000000913047c25 */ /* 0x000fd000088e0404 */
.L_x_173:
[--C-:B------:R-:W-:Y:S01]  /*8c10*/  SHF.R.U64 R14, R4, UR11, R5.reuse ;  /* 0x0000000b040e7c19 */ /* 0x100fe20008001205 */
[----:B------:R-:W0:Y:S01]  /*8c20*/  F2I.U32.TRUNC.NTZ R21, R21 ;  /* 0x0000001500157305 */ /* 0x000e22000020f000 */
[----:B------:R-:W-:Y:S01]  /*8c30*/  SHF.R.U32.HI R4, RZ, UR11, R5 ;  /* 0x0000000bff047c19 */ /* 0x000fe20008011605 */
[----:B------:R-:W-:Y:S01]  /*8c40*/  ULDC.64 UR8, c[0x0][0x620] ;  /* 0x0001880000087ab9 */ /* 0x000fe20000000a00 */
[----:B------:R-:W-:Y:S01]  /*8c50*/  IADD3 R7, P0, RZ, -R14, RZ ;  /* 0x8000000eff077210 */ /* 0x000fe20007f1e0ff */
[----:B------:R-:W-:Y:S01]  /*8c60*/  ULDC.64 UR10, c[0x0][0x640] ;  /* 0x00019000000a7ab9 */ /* 0x000fe20000000a00 */
[----:B------:R-:W2:Y:S03]  /*8c70*/  LDC R22, c[0x0][0x148] ;  /* 0x00005200ff167b82 */ /* 0x000ea60000000800 */
[----:B------:R-:W-:Y:S01]  /*8c80*/  IMAD.X R4, RZ, RZ, ~R4, P0 ;  /* 0x000000ffff047224 */ /* 0x000fe200000e0e04 */
[----:B------:R-:W-:-:S03]  /*8c90*/  ISETP.NE.U32.AND P0, PT, RZ, UR10, PT ;  /* 0x0000000aff007c0c */ /* 0x000fc6000bf05070 */
[----:B------:R-:W-:Y:S01]  /*8ca0*/  IMAD R6, R4, UR8, RZ ;  /* 0x0000000804067c24 */ /* 0x000fe2000f8e02ff */
[----:B------:R-:W-:Y:S01]  /*8cb0*/  ISETP.NE.AND.EX P0, PT, RZ, UR11, PT, P0 ;  /* 0x0000000bff007c0c */ /* 0x000fe2000bf05300 */
[----:B------:R-:W-:Y:S01]  /*8cc0*/  IMAD.WIDE.U32 R4, R7, UR8, R16 ;  /* 0x0000000807047c25 */ /* 0x000fe2000f8e0010 */
[----:B------:R-:W-:-:S03]  /*8cd0*/  ULDC UR8, c[0x0][0x618] ;  /* 0x0001860000087ab9 */ /* 0x000fc60000000800 */
[----:B------:R-:W-:Y:S01]  /*8ce0*/  IMAD R7, R7, UR9, R6 ;  /* 0x0000000907077c24 */ /* 0x000fe2000f8e0206 */
[----:B------:R-:W-:Y:S01]  /*8cf0*/  ULDC UR9, c[0x0][0x154] ;  /* 0x0000550000097ab9 */ /* 0x000fe20000000800 */
[----:B0-----:R-:W-:Y:S02]  /*8d00*/  IMAD.MOV R6, RZ, RZ, -R21 ;  /* 0x000000ffff067224 */ /* 0x001fe400078e0a15 */
[----:B------:R-:W-:Y:S02]  /*8d10*/  IMAD.IADD R5, R5, 0x1, R7 ;  /* 0x0000000105057824 */ /* 0x000fe400078e0207 */
[----:B-1----:R-:W-:Y:S01]  /*8d20*/  IMAD R15, R20, R6, R15 ;  /* 0x00000006140f7224 */ /* 0x002fe200078e020f */
[----:B------:R-:W-:Y:S02]  /*8d30*/  I2FP.F32.U32 R6, R13 ;  /* 0x0000000d00067245 */ /* 0x000fe40000201000 */
[--C-:B------:R-:W-:Y:S02]  /*8d40*/  SHF.R.U64 R19, R4, UR8, R5.reuse ;  /* 0x0000000804137c19 */ /* 0x100fe40008001205 */
[----:B------:R-:W-:Y:S01]  /*8d50*/  SHF.R.U32.HI R4, RZ, UR8, R5 ;  /* 0x00000008ff047c19 */ /* 0x000fe20008011605 */
[----:B------:R-:W-:Y:S01]  /*8d60*/  FMUL R6, R6, UR9 ;  /* 0x0000000906067c20 */ /* 0x000fe20008400000 */
[----:B------:R-:W-:-:S02]  /*8d70*/  ULDC UR8, c[0x0][0x608] ;  /* 0x0001820000087ab9 */ /* 0x000fc40000000800 */
[--C-:B------:R-:W-:Y:S01]  /*8d80*/  SHF.R.U64 R21, R19, UR8, R4.reuse ;  /* 0x0000000813157c19 */ /* 0x100fe20008001204 */
[----:B------:R0:W1:Y:S01]  /*8d90*/  F2I.U32.TRUNC.NTZ R24, R6 ;  /* 0x0000000600187305 */ /* 0x000062000020f000 */
[----:B------:R-:W-:Y:S01]  /*8da0*/  SHF.R.U32.HI R4, RZ, UR8, R4 ;  /* 0x00000008ff047c19 */ /* 0x000fe20008011604 */
[----:B------:R-:W-:-:S03]  /*8db0*/  ULDC UR8, c[0x0][0x658] ;  /* 0x0001960000087ab9 */ /* 0x000fc60000000800 */
[--C-:B------:R-:W-:Y:S02]  /*8dc0*/  SHF.R.U64 R20, R21, UR8, R4.reuse ;  /* 0x0000000815147c19 */ /* 0x100fe40008001204 */
[----:B------:R-:W-:-:S03]  /*8dd0*/  SHF.R.U32.HI R23, RZ, UR8, R4 ;  /* 0x00000008ff177c19 */ /* 0x000fc60008011604 */
[----:B------:R-:W-:Y:S02]  /*8de0*/  IMAD.MOV.U32 R4, RZ, RZ, R20 ;  /* 0x000000ffff047224 */ /* 0x000fe400078e0014 */
[----:B------:R-:W-:Y:S01]  /*8df0*/  IMAD.MOV.U32 R5, RZ, RZ, R23 ;  /* 0x000000ffff057224 */ /* 0x000fe200078e0017 */
[----:B0-----:R-:W-:Y:S06]  /*8e00*/  @!P0 BRA `(.L_x_174) ;  /* 0x0000000000288947 */ /* 0x001fec0003800000 */
        /* <DEDUP_REMOVED lines=10> */
.L_x_174:
[----:B------:R-:W-:Y:S01]  /*8eb0*/  ISETP.NE.AND P0, PT, R2, 0x1, PT ;  /* 0x000000010200780c */ /* 0x000fe20003f05270 */
[----:B------:R-:W-:Y:S01]  /*8ec0*/  ULDC UR8, c[0x0][0x648] ;  /* 0x0001920000087ab9 */ /* 0x000fe20000000800 */
[----:B------:R-:W-:Y:S01]  /*8ed0*/  LOP3.LUT R21, R21, UR13, RZ, 0xc0, !PT ;  /* 0x0000000d15157c12 */ /* 0x000fe2000f8ec0ff */
[----:B-1----:R-:W-:Y:S01]  /*8ee0*/  IMAD.MOV R24, RZ, RZ, -R24 ;  /* 0x000000ffff187224 */ /* 0x002fe200078e0a18 */
[----:B------:R-:W-:Y:S01]  /*8ef0*/  SHF.R.U64 R4, R4, UR8, R5 ;  /* 0x0000000804047c19 */ /* 0x000fe20008001205 */
[----:B------:R-:W-:Y:S01]  /*8f00*/  ULDC UR8, c[0x0][0x638] ;  /* 0x00018e0000087ab9 */ /* 0x000fe20000000800 */
[----:B------:R-:W-:Y:S01]  /*8f10*/  LOP3.LUT R19, R19, UR4, RZ, 0xc0, !PT ;  /* 0x0000000413137c12 */ /* 0x000fe2000f8ec0ff */
[----:B------:R-:W-:Y:S01]  /*8f20*/  ULDC UR9, c[0x0][0x610] ;  /* 0x0001840000097ab9 */ /* 0x000fe20000000800 */
[----:B------:R-:W-:Y:S02]  /*8f30*/  IMAD.MOV.U32 R6, RZ, RZ, R14 ;  /* 0x000000ffff067224 */ /* 0x000fe400078e000e */
[----:B------:R-:W-:-:S02]  /*8f40*/  IMAD.MOV R5, RZ, RZ, -R4 ;  /* 0x000000ffff057224 */ /* 0x000fc400078e0a04 */
[----:B------:R-:W-:Y:S02]  /*8f50*/  IMAD R4, R4, UR5, R21 ;  /* 0x0000000504047c24 */ /* 0x000fe4000f8e0215 */
[----:B--2---:R-:W-:Y:S02]  /*8f60*/  @P0 IMAD R15, R22, R24, R13 ;  /* 0x00000018160f0224 */ /* 0x004fe400078e020d */
[----:B------:R-:W-:Y:S01]  /*8f70*/  IMAD R20, R5, UR8, R20 ;  /* 0x0000000805147c24 */ /* 0x000fe2000f8e0214 */
[----:B------:R-:W-:Y:S01]  /*8f80*/  ULDC UR8, c[0x0][0x600] ;  /* 0x0001800000087ab9 */ /* 0x000fe20000000800 */
[----:B------:R-:W-:Y:S02]  /*8f90*/  IMAD R15, R4, UR9, R15 ;  /* 0x00000009040f7c24 */ /* 0x000fe4000f8e020f */
[----:B------:R-:W-:Y:S02]  /*8fa0*/  IMAD R20, R20, UR8, R19 ;  /* 0x0000000814147c24 */ /* 0x000fe4000f8e0213 */
[----:B------:R-:W-:-:S03]  /*8fb0*/  IMAD.MOV.U32 R4, RZ, RZ, 0x1 ;  /* 0x00000001ff047424 */ /* 0x000fc600078e00ff */
[----:B------:R-:W-:Y:S02]  /*8fc0*/  SEL R13, R20, R15, !P0 ;  /* 0x0000000f140d7207 */ /* 0x000fe40004000000 */
[----:B------:R-:W-:-:S07]  /*8fd0*/  SEL R19, R15, R20, !P0 ;  /* 0x000000140f137207 */ /* 0x000fce0004000000 */
.L_x_172:
[----:B------:R-:W-:Y:S05]  /*8fe0*/  BSYNC B1 ;  /* 0x0000000000017941 */ /* 0x000fea0003800000 */
.L_x_171:
[----:B------:R-:W-:-:S13]  /*8ff0*/  LOP3.LUT P0, RZ, R4, 0xff, RZ, 0xc0, !PT ;  /* 0x000000ff04ff7812 */ /* 0x000fda000780c0ff */
[----:B------:R-:W-:Y:S05]  /*9000*/  @P0 BRA `(.L_x_175) ;  /* 0xfffffff400000947 */ /* 0x000fea000383ffff */
[----:B------:R-:W-:Y:S05]  /*9010*/  BSYNC B0 ;  /* 0x0000000000007941 */ /* 0x000fea0003800000 */
.L_x_164:
[----:B------:R-:W-:-:S03]  /*9020*/  UMOV UR8, 0xffffffff ;  /* 0xffffffff00087882 */ /* 0x000fc60000000000 */
[----:B------:R-:W-:Y:S05]  /*9030*/  BRA.DIV UR8, `(.L_x_176) ;  /* 0x0000000208cc7947 */ /* 0x000fea000b800000 */
[----:B------:R-:W-:-:S13]  /*9040*/  ELECT P6, URZ, PT ;  /* 0x00000000003f782f */ /* 0x000fda00038c0000 */
.L_x_188:
[----:B------:R-:W-:Y:S04]  /*9050*/  BSSY B0, `(.L_x_177) ;  /* 0x0000019000007945 */ /* 0x000fe80003800000 */
[----:B------:R-:W-:Y:S05]  /*9060*/  @!P6 BRA `(.L_x_178) ;  /* 0x00000000005ce947 */ /* 0x000fea0003800000 */
[----:B------:R-:W-:-:S04]  /*9070*/  LOP3.LUT R18, R18, 0x2, RZ, 0xfc, !PT ;  /* 0x0000000212127812 */ /* 0x000fc800078efcff */
[----:B------:R-:W-:-:S13]  /*9080*/  ISETP.NE.AND P0, PT, R18, 0x3, PT ;  /* 0x000000031200780c */ /* 0x000fda0003f05270 */
[----:B------:R-:W-:Y:S05]  /*9090*/  @!P0 BRA `(.L_x_179) ;  /* 0x0000000000048947 */ /* 0x000fea0003800000 */
[----:B------:R-:W-:Y:S01]  /*90a0*/  BPT.TRAP 0x1 ;  /* 0x000000040000795c */ /* 0x000fe20000300000 */
.L_x_179:
[----:B------:R-:W0:Y:S01]  /*90b0*/  S2R R3, SR_CgaCtaId ;  /* 0x0000000000037919 */ /* 0x000e220000008800 */
[----:B------:R-:W-:Y:S02]  /*90c0*/  MOV R0, 0x400 ;  /* 0x0000040000007802 */ /* 0x000fe40000000f00 */
[----:B------:R-:W-:Y:S02]  /*90d0*/  SHF.L.U32 R2, R10, 0x1f, RZ ;  /* 0x0000001f0a027819 */ /* 0x000fe400000006ff */
[----:B0-----:R-:W-:-:S05]  /*90e0*/  LEA R0, R3, R0, 0x18 ;  /* 0x0000000003007211 */ /* 0x001fca00078ec0ff */
[----:B------:R-:W-:-:S04]  /*90f0*/  VIADD R0, R0, 0x10 ;  /* 0x0000001000007836 */ /* 0x000fc80000000000 */
[C---:B------:R-:W-:Y:S02]  /*9100*/  IMAD R5, R9.reuse, 0x8, R0 ;  /* 0x0000000809057824 */ /* 0x040fe400078e0200 */
[----:B------:R-:W-:Y:S02]  /*9110*/  VIADD R9, R9, 0x1 ;  /* 0x0000000109097836 */ /* 0x000fe40000000000 */
[----:B------:R-:W0:Y:S03]  /*9120*/  SYNCS.PHASECHK.TRANS64.TRYWAIT P0, [R5+URZ], R2 ;  /* 0x00000002050075a7 */ /* 0x000e26000800017f */
[----:B------:R-:W-:-:S04]  /*9130*/  ISETP.NE.AND P1, PT, R9, 0x2, PT ;  /* 0x000000020900780c */ /* 0x000fc80003f25270 */
[----:B------:R-:W-:Y:S02]  /*9140*/  SEL R3, RZ, 0x1, P1 ;  /* 0x00000001ff037807 */ /* 0x000fe40000800000 */
[----:B------:R-:W-:Y:S02]  /*9150*/  SEL R9, R9, RZ, P1 ;  /* 0x000000ff09097207 */ /* 0x000fe40000800000 */
[----:B------:R-:W-:Y:S01]  /*9160*/  LOP3.LUT R3, R10, R3, RZ, 0x3c, !PT ;  /* 0x000000030a037212 */ /* 0x000fe200078e3cff */
[----:B0-----:R-:W-:Y:S06]  /*9170*/  @!P0 BRA `(.L_x_180) ;  /* 0x00000000009c8947 */ /* 0x001fec0003800000 */
.L_x_189:
[----:B------:R-:W-:Y:S01]  /*9180*/  IMAD R9, R9, 0x8, R0 ;  /* 0x0000000809097824 */ /* 0x000fe200078e0200 */
[----:B------:R-:W-:-:S07]  /*9190*/  SHF.L.U32 R0, R3, 0x1f, RZ ;  /* 0x0000001f03007819 */ /* 0x000fce00000006ff */
.L_x_181:
[----:B-1----:R1:W2:Y:S02]  /*91a0*/  SYNCS.PHASECHK.TRANS64.TRYWAIT P0, [R9+URZ], R0 ;  /* 0x00000000090075a7 */ /* 0x0022a4000800017f */
[----:B--2---:R-:W-:Y:S05]  /*91b0*/  @!P0 NANOSLEEP.SYNCS 0x989680 ;  /* 0x009896800000895d */ /* 0x004fea0003900000 */
[----:B------:R-:W2:Y:S02]  /*91c0*/  @!P0 SYNCS.PHASECHK.TRANS64 P0, [R9+URZ], R0 ;  /* 0x00000000090085a7 */ /* 0x000ea4000800007f */
[----:B--2---:R-:W-:Y:S05]  /*91d0*/  @!P0 BRA `(.L_x_181) ;  /* 0xfffffffc00f08947 */ /* 0x004fea000383ffff */
.L_x_178:
[----:B------:R-:W-:Y:S05]  /*91e0*/  BSYNC B0 ;  /* 0x0000000000007941 */ /* 0x000fea0003800000 */
.L_x_177:
[----:B------:R-:W-:Y:S05]  /*91f0*/  EXIT ;  /* 0x000000000000794d */ /* 0x000fea0003800000 */
.L_x_21:
[----:B-1----:R1:W2:Y:S02]  /*9200*/  SYNCS.PHASECHK.TRANS64.TRYWAIT P1, [R3+URZ], R0 ;  /* 0x00000000030075a7 */ /* 0x0022a4000802017f */
[----:B--2---:R-:W-:Y:S05]  /*9210*/  @!P1 NANOSLEEP.SYNCS 0x989680 ;  /* 0x009896800000995d */ /* 0x004fea0003900000 */
[----:B------:R-:W2:Y:S02]  /*9220*/  @!P1 SYNCS.PHASECHK.TRANS64 P1, [R3+URZ], R0 ;  /* 0x00000000030095a7 */ /* 0x000ea4000802007f */
[----:B--2---:R-:W-:Y:S05]  /*9230*/  @!P1 BRA `(.L_x_21) ;  /* 0xfffffffc00f09947 */ /* 0x004fea000383ffff */
[----:B------:R-:W-:Y:S05]  /*9240*/  BRA `(.L_x_20) ;  /* 0xffffff8400607947 */ /* 0x000fea000383ffff */
.L_x_26:
[----:B-1----:R1:W2:Y:S02]  /*9250*/  SYNCS.PHASECHK.TRANS64.TRYWAIT P1, [R5+URZ], R4 ;  /* 0x00000004050075a7 */ /* 0x0022a4000802017f */
[----:B--2---:R-:W-:Y:S05]  /*9260*/  @!P1 NANOSLEEP.SYNCS 0x989680 ;  /* 0x009896800000995d */ /* 0x004fea0003900000 */
[----:B------:R-:W2:Y:S02]  /*9270*/  @!P1 SYNCS.PHASECHK.TRANS64 P1, [R5+URZ], R4 ;  /* 0x00000004050095a7 */ /* 0x000ea4000802007f */
[----:B--2---:R-:W-:Y:S05]  /*9280*/  @!P1 BRA `(.L_x_26) ;  /* 0xfffffffc00f09947 */ /* 0x004fea000383ffff */
[----:B------:R-:W-:Y:S05]  /*9290*/  BRA `(.L_x_25) ;  /* 0xffffff8c00707947 */ /* 0x000fea000383ffff */
.L_x_165:
[----:B------:R-:W-:Y:S01]  /*92a0*/  BSSY B1, `(.L_x_182) ;  /* 0x0000006000017945 */ /* 0x000fe20003800000 */
[----:B------:R-:W-:-:S07]  /*92b0*/  IMAD.MOV.U32 R15, RZ, RZ, -0x1 ;  /* 0xffffffffff0f7424 */ /* 0x000fce00078e00ff */
[----:B------:R-:W-:Y:S05]  /*92c0*/  WARPSYNC.COLLECTIVE R15, `(.L_x_183) ;  /* 0x000000000f0c7348 */ /* 0x000fea0003c00000 */
[----:B------:R-:W-:Y:S02]  /*92d0*/  ELECT P6, UR62, PT ;  /* 0x00000000003e782f */ /* 0x000fe400038c0000 */
[----:B------:R-:W-:Y:S01]  /*92e0*/  MOV R14, UR62 ;  /* 0x0000003e000e7c02 */ /* 0x000fe20008000f00 */
[----:B------:R-:W-:Y:S10]  /*92f0*/  ENDCOLLECTIVE ;  /* 0x000000000000791b */ /* 0x000ff40003800000 */
.L_x_183:
[----:B------:R-:W-:Y:S05]  /*9300*/  BSYNC B1 ;  /* 0x0000000000017941 */ /* 0x000fea0003800000 */
.L_x_182:
[----:B------:R-:W-:Y:S05]  /*9310*/  BRA `(.L_x_184) ;  /* 0xfffffff000487947 */ /* 0x000fea000383ffff */
.L_x_168:
[----:B-1----:R1:W2:Y:S02]  /*9320*/  SYNCS.PHASECHK.TRANS64.TRYWAIT P0, [R20+URZ+0x10], R13 ;  /* 0x0000100d140075a7 */ /* 0x0022a4000800017f */
[----:B--2---:R-:W-:Y:S05]  /*9330*/  @!P0 NANOSLEEP.SYNCS 0x989680 ;  /* 0x009896800000895d */ /* 0x004fea0003900000 */
[----:B------:R-:W2:Y:S02]  /*9340*/  @!P0 SYNCS.PHASECHK.TRANS64 P0, [R20+URZ+0x10], R13 ;  /* 0x0000100d140085a7 */ /* 0x000ea4000800007f */
[----:B--2---:R-:W-:Y:S05]  /*9350*/  @!P0 BRA `(.L_x_168) ;  /* 0xfffffffc00f08947 */ /* 0x004fea000383ffff */
[----:B------:R-:W-:Y:S05]  /*9360*/  BRA `(.L_x_185) ;  /* 0xfffffff000847947 */ /* 0x000fea000383ffff */
.L_x_176:
[----:B------:R-:W-:Y:S01]  /*9370*/  BSSY B0, `(.L_x_186) ;  /* 0x0000006000007945 */ /* 0x000fe20003800000 */
[----:B------:R-:W-:-:S07]  /*9380*/  IMAD.MOV.U32 R15, RZ, RZ, -0x1 ;  /* 0xffffffffff0f7424 */ /* 0x000fce00078e00ff */
[----:B------:R-:W-:Y:S05]  /*9390*/  WARPSYNC.COLLECTIVE R15, `(.L_x_187) ;  /* 0x000000000f0c7348 */ /* 0x000fea0003c00000 */
[----:B------:R-:W-:Y:S02]  /*93a0*/  ELECT P6, UR62, PT ;  /* 0x00000000003e782f */ /* 0x000fe400038c0000 */
[----:B------:R-:W-:Y:S01]  /*93b0*/  MOV R14, UR62 ;  /* 0x0000003e000e7c02 */ /* 0x000fe20008000f00 */
[----:B------:R-:W-:Y:S10]  /*93c0*/  ENDCOLLECTIVE ;  /* 0x000000000000791b */ /* 0x000ff40003800000 */
.L_x_187:
[----:B------:R-:W-:Y:S05]  /*93d0*/  BSYNC B0 ;  /* 0x0000000000007941 */ /* 0x000fea0003800000 */
.L_x_186:
[----:B------:R-:W-:Y:S05]  /*93e0*/  BRA `(.L_x_188) ;  /* 0xfffffffc00187947 */ /* 0x000fea000383ffff */
.L_x_180:
[----:B0-----:R0:W1:Y:S02]  /*93f0*/  SYNCS.PHASECHK.TRANS64.TRYWAIT P0, [R5+URZ], R2 ;  /* 0x00000002050075a7 */ /* 0x001064000800017f */
[----:B-1----:R-:W-:Y:S05]  /*9400*/  @!P0 NANOSLEEP.SYNCS 0x989680 ;  /* 0x009896800000895d */ /* 0x002fea0003900000 */
[----:B------:R-:W1:Y:S02]  /*9410*/  @!P0 SYNCS.PHASECHK.TRANS64 P0, [R5+URZ], R2 ;  /* 0x00000002050085a7 */ /* 0x000e64000800007f */
[----:B-1----:R-:W-:Y:S05]  /*9420*/  @!P0 BRA `(.L_x_180) ;  /* 0xfffffffc00f08947 */ /* 0x002fea000383ffff */
[----:B------:R-:W-:Y:S05]  /*9430*/  BRA `(.L_x_189) ;  /* 0xfffffffc00507947 */ /* 0x000fea000383ffff */
.L_x_190:
[----:B------:R-:W-:-:S00]  /*9440*/  BRA `(.L_x_190) ;  /* 0xfffffffc00fc7947 */ /* 0x000fc0000383ffff */
[----:B------:R-:W-:-:S00]  /*9450*/  NOP ;  /* 0x0000000000007918 */ /* 0x000fc00000000000 */
        /* <DEDUP_REMOVED lines=10> */
.L_x_191:


//--------------------- .nv.global.init           --------------------------
	.section	.nv.global.init,"aw",@progbits
.nv.global.init:
	.type		$str$22,@object
	.size		$str$22,($str$23 - $str$22)
$str$22:
        /*0000*/ 	.byte	0x6b, 0x5f, 0x74, 0x69, 0x6c, 0x65, 0x5f, 0x63, 0x6f, 0x75, 0x6e, 0x74, 0x20, 0x3e, 0x3d, 0x20
        /*0010*/ 	.byte	0x31, 0x00
	.type		$str$23,@object
	.size		$str$23,(__unnamed_1 - $str$23)
$str$23:
        /*0012*/ 	.byte	0x2f, 0x74, 0x6d, 0x70, 0x2f, 0x63, 0x75, 0x74, 0x6c, 0x61, 0x73, 0x73, 0x5f, 0x73, 0x77, 0x65
        /*0022*/ 	.byte	0x65, 0x70, 0x5f, 0x73, 0x72, 0x63, 0x2f, 0x69, 0x6e, 0x63, 0x6c, 0x75, 0x64, 0x65, 0x2f, 0x63
        /*0032*/ 	.byte	0x75, 0x74, 0x6c, 0x61, 0x73, 0x73, 0x2f, 0x67, 0x65, 0x6d, 0x6d, 0x2f, 0x63, 0x6f, 0x6c, 0x6c
        /*0042*/ 	.byte	0x65, 0x63, 0x74, 0x69, 0x76, 0x65, 0x2f, 0x73, 0x6d, 0x39, 0x30, 0x5f, 0x6d, 0x6d, 0x61, 0x5f
        /*0052*/ 	.byte	0x74, 0x6d, 0x61, 0x5f, 0x67, 0x6d, 0x6d, 0x61, 0x5f, 0x73, 0x73, 0x5f, 0x77, 0x61, 0x72, 0x70
        /*0062*/ 	.byte	0x73, 0x70, 0x65, 0x63, 0x69, 0x61, 0x6c, 0x69, 0x7a, 0x65, 0x64, 0x2e, 0x68, 0x70, 0x70, 0x00
	.type		__unnamed_1,@object
	.size		__unnamed_1,(.L_0 - __unnamed_1)
__unnamed_1:
        /*0072*/ 	.byte	0x76, 0x6f, 0x69, 0x64, 0x20, 0x63, 0x75, 0x74, 0x6c, 0x61, 0x73, 0x73, 0x3a, 0x3a, 0x67, 0x65
        /* <DEDUP_REMOVED lines=180> */
        /*0bc2*/ 	.byte	0x74, 0x65, 0x3a, 0x3a, 0x69, 0x64, 0x65, 0x6e, 0x74, 0x69, 0x74, 0x79, 0x5d, 0x00
.L_0:


//--------------------- .nv.shared._ZN7cutlass13device_kernelINS_4gemm6kernel13GemmUniversalIN4cute5tupleIJiiiiEEENS1_10collective13CollectiveMmaINS1_34MainloopSm90TmaGmmaWarpSpecializedILi2ENS5_IJNS4_1CILi4EEENSA_ILi2EEENSA_ILi1EEEEEENS1_35KernelTmaWarpSpecializedCooperativeEEENS5_IJNSA_ILi256EEENSA_ILi64EEENSA_ILi128EEEEEENS_6half_tENS5_IJlSD_lEEESL_SM_NS4_8TiledMMAINS4_8MMA_AtomIJNS4_4SM904GMMA25MMA_64x64x16_F32F16F16_SSILNSQ_5MajorE0ELSS_0ELNSQ_7ScaleInE1ELST_1EEEEEENS4_6LayoutINS5_IJSC_SD_SD_EEENS5_IJSD_NSA_ILi0EEESY_EEEEENS5_IJNS4_10UnderscoreES11_S11_EEEEENS4_23SM90_TMA_LOAD_MULTICASTENS4_14ComposedLayoutINS4_7SwizzleILi3ELi4ELi3EEENS4_18smem_ptr_flag_bitsILi16EEENSW_INS5_IJNSA_ILi8EEESI_EEENS5_IJSI_SD_EEEEEEEvNS4_8identityES14_S1E_vS1F_EENS_8epilogue10collective6detail29Sm90TmaWarpSpecializedAdapterINS1I_15DefaultEpilogueISL_SM_SM_NS1H_6thread17LinearCombinationISL_Li1EffLNS1M_9ScaleType4KindE0ELNS_15FloatRoundStyleE2ESL_EENS1_15EpilogueDefaultEEEEEvvEEEEvNT_6ParamsE --------------------------
	.section	.nv.shared._ZN7cutlass13device_kernelINS_4gemm6kernel13GemmUniversalIN4cute5tupleIJiiiiEEENS1_10collective13CollectiveMmaINS1_34MainloopSm90TmaGmmaWarpSpecializedILi2ENS5_IJNS4_1CILi4EEENSA_ILi2EEENSA_ILi1EEEEEENS1_35KernelTmaWarpSpecializedCooperativeEEENS5_IJNSA_ILi256EEENSA_ILi64EEENSA_ILi128EEEEEENS_6half_tENS5_IJlSD_lEEESL_SM_NS4_8TiledMMAINS4_8MMA_AtomIJNS4_4SM904GMMA25MMA_64x64x16_F32F16F16_SSILNSQ_5MajorE0ELSS_0ELNSQ_7ScaleInE1ELST_1EEEEEENS4_6LayoutINS5_IJSC_SD_SD_EEENS5_IJSD_NSA_ILi0EEESY_EEEEENS5_IJNS4_10UnderscoreES11_S11_EEEEENS4_23SM90_TMA_LOAD_MULTICASTENS4_14ComposedLayoutINS4_7SwizzleILi3ELi4ELi3EEENS4_18smem_ptr_flag_bitsILi16EEENSW_INS5_IJNSA_ILi8EEESI_EEENS5_IJSI_SD_EEEEEEEvNS4_8identityES14_S1E_vS1F_EENS_8epilogue10collective6detail29Sm90TmaWarpSpecializedAdapterINS1I_15DefaultEpilogueISL_SM_SM_NS1H_6thread17LinearCombinationISL_Li1EffLNS1M_9ScaleType4KindE0ELNS_15FloatRoundStyleE2ESL_EENS1_15EpilogueDefaultEEEEEvvEEEEvNT_6ParamsE,"aw",@nobits
	.sectionflags	@""
	.align	16
	.zero		1024


//--------------------- .nv.shared.reserved.0     --------------------------
	.section	.nv.shared.reserved.0,"aw",@nobits
	.weak		__nv_reservedSMEM_offset_0_alias
	.size		__nv_reservedSMEM_offset_0_alias, 0, 0
	.other		__nv_reservedSMEM_offset_0_alias,@"STO_CUDA_RESERVED_SHARED STV_DEFAULT"
__nv_reservedSMEM_offset_0_alias:
	.zero		0


//--------------------- .nv.global                --------------------------
	.section	.nv.global,"aw",@nobits
.nv.global:
	.type		_ZN40_INTERNAL_3c9ffa93_4_k_cu_413fc600_156214cute1_E,@object
	.size		_ZN40_INTERNAL_3c9ffa93_4_k_cu_413fc600_156214cute1_E,(_ZN40_INTERNAL_3c9ffa93_4_k_cu_413fc600_156214cuda3std3__45__cpo6cbeginE - _ZN40_INTERNAL_3c9ffa93_4_k_cu_413fc600_156214cute1_E)
_ZN40_INTERNAL_3c9ffa93_4_k_cu_413fc600_156214cute1_E:
	.zero		1
	.type		_ZN40_INTERNAL_3c9ffa93_4_k_cu_413fc600_156214cuda3std3__45__cpo6cbeginE,@object
	.size		_ZN40_INTERNAL_3c9ffa93_4_k_cu_413fc600_156214cuda3std3__45__cpo6cbeginE,(_ZN40_INTERNAL_3c9ffa93_4_k_cu_413fc600_156214cuda3std3__48in_placeE - _ZN40_INTERNAL_3c9ffa93_4_k_cu_413fc600_156214cuda3std3__45__cpo6cbeginE)
_ZN40_INTERNAL_3c9ffa93_4_k_cu_413fc600_156214cuda3std3__45__cpo6cbeginE:
	.zero		1
	.type		_ZN40_INTERNAL_3c9ffa93_4_k_cu_413fc600_156214cuda3std3__48in_placeE,@object
	.size		_ZN40_INTERNAL_3c9ffa93_4_k_cu_413fc600_156214cuda3std3__48in_placeE,(_ZN40_INTERNAL_3c9ffa93_4_k_cu_413fc600_156214cuda3std6ranges3__45__cpo9iter_moveE - _ZN40_INTERNAL_3c9ffa93_4_k_cu_413fc600_156214cuda3std3__48in_placeE)
_ZN40_INTERNAL_3c9ffa93_4_k_cu_413fc600_156214cuda3std3__48in_placeE:
	.zero		1
	.type		_ZN40_INTERNAL_3c9ffa93_4_k_cu_413fc600_156214cuda3std6ranges3__45__cpo9iter_moveE,@object
	.size		_ZN40_INTERNAL_3c9ffa93_4_k_cu_413fc600_156214cuda3std6ranges3__45__cpo9iter_moveE,(_ZN40_INTERNAL_3c9ffa93_4_k_cu_413fc600_156214cuda3std3__45__cpo5beginE - _ZN40_INTERNAL_3c9ffa93_4_k_cu_413fc600_156214cuda3std6ranges3__45__cpo9iter_moveE)
_ZN40_INTERNAL_3c9ffa93_4_k_cu_413fc600_156214cuda3std6ranges3__45__cpo9iter_moveE:
	.zero		1
	.type		_ZN40_INTERNAL_3c9ffa93_4_k_cu_413fc600_156214cuda3std3__45__cpo5beginE,@object
	.size		_ZN40_INTERNAL_3c9ffa93_4_k_cu_413fc600_156214cuda3std3__45__cpo5beginE,(_ZN40_INTERNAL_3c9ffa93_4_k_cu_413fc600_156214cuda3std3__442_GLOBAL__N__3c9ffa93_4_k_cu_413fc600_156216ignoreE - _ZN40_INTERNAL_3c9ffa93_4_k_cu_413fc600_156214cuda3std3__45__cpo5beginE)
_ZN40_INTERNAL_3c9ffa93_4_k_cu_413fc600_156214cuda3std3__45__cpo5beginE:
	.zero		1
	.type		_ZN40_INTERNAL_3c9ffa93_4_k_cu_413fc600_156214cuda3std3__442_GLOBAL__N__3c9ffa93_4_k_cu_413fc600_156216ignoreE,@object
	.size		_ZN40_INTERNAL_3c9ffa93_4_k_cu_413fc600_156214cuda3std3__442_GLOBAL__N__3c9ffa93_4_k_cu_413fc600_156216ignoreE,(_ZN40_INTERNAL_3c9ffa93_4_k_cu_413fc600_156214cute7productE - _ZN40_INTERNAL_3c9ffa93_4_k_cu_413fc600_156214cuda3std3__442_GLOBAL__N__3c9ffa93_4_k_cu_413fc600_156216ignoreE)
_ZN40_INTERNAL_3c9ffa93_4_k_cu_413fc600_156214cuda3std3__442_GLOBAL__N__3c9ffa93_4_k_cu_413fc600_156216ignoreE:
	.zero		1
	.type		_ZN40_INTERNAL_3c9ffa93_4_k_cu_413fc600_156214cute7productE,@object
	.size		_ZN40_INTERNAL_3c9ffa93_4_k_cu_413fc600_156214cute7productE,(_ZN40_INTERNAL_3c9ffa93_4_k_cu_413fc600_156214cuda3std3__45__cpo3endE - _ZN40_INTERNAL_3c9ffa93_4_k_cu_413fc600_156214cute7productE)
_ZN40_INTERNAL_3c9ffa93_4_k_cu_413fc600_156214cute7productE:
	.zero		1
	.type		_ZN40_INTERNAL_3c9ffa93_4_k_cu_413fc600_156214cuda3std3__45__cpo3endE,@object
	.size		_ZN40_INTERNAL_3c9ffa93_4_k_cu_413fc600_156214cuda3std3__45__cpo3endE,(_ZN40_INTERNAL_3c9ffa93_4_k_cu_413fc600_156214cuda3std3__419piecewise_constructE - _ZN40_INTERNAL_3c9ffa93_4_k_cu_413fc600_156214cuda3std3__45__cpo3endE)
_ZN40_INTERNAL_3c9ffa93_4_k_cu_413fc600_156214cuda3std3__45__cpo3endE:
	.zero		1
	.type		_ZN40_INTERNAL_3c9ffa93_4_k_cu_413fc600_156214cuda3std3__419piecewise_constructE,@object
	.size		_ZN40_INTERNAL_3c9ffa93_4_k_cu_413fc600_156214cuda3std3__419piecewise_constructE,(_ZN40_INTERNAL_3c9ffa93_4_k_cu_413fc600_156214cuda3std3__45__cpo4cendE - _ZN40_INTERNAL_3c9ffa93_4_k_cu_413fc600_156214cuda3std3__419piecewise_constructE)
_ZN40_INTERNAL_3c9ffa93_4_k_cu_413fc600_156214cuda3std3__419piecewise_constructE:
	.zero		1
	.type		_ZN40_INTERNAL_3c9ffa93_4_k_cu_413fc600_156214cuda3std3__45__cpo4cendE,@object
	.size		_ZN40_INTERNAL_3c9ffa93_4_k_cu_413fc600_156214cuda3std3__45__cpo4cendE,(_ZN40_INTERNAL_3c9ffa93_4_k_cu_413fc600_156214cuda3std6ranges3__45__cpo4swapE - _ZN40_INTERNAL_3c9ffa93_4_k_cu_413fc600_156214cuda3std3__45__cpo4cendE)
_ZN40_INTERNAL_3c9ffa93_4_k_cu_413fc600_156214cuda3std3__45__cpo4cendE:
	.zero		1
	.type		_ZN40_INTERNAL_3c9ffa93_4_k_cu_413fc600_156214cuda3std6ranges3__45__cpo4swapE,@object
	.size		_ZN40_INTERNAL_3c9ffa93_4_k_cu_413fc600_156214cuda3std6ranges3__45__cpo4swapE,(.L_8 - _ZN40_INTERNAL_3c9ffa93_4_k_cu_413fc600_156214cuda3std6ranges3__45__cpo4swapE)
_ZN40_INTERNAL_3c9ffa93_4_k_cu_413fc600_156214cuda3std6ranges3__45__cpo4swapE:
	.zero		1
.L_8:


//--------------------- .nv.constant0._ZN7cutlass13device_kernelINS_4gemm6kernel13GemmUniversalIN4cute5tupleIJiiiiEEENS1_10collective13CollectiveMmaINS1_34MainloopSm90TmaGmmaWarpSpecializedILi2ENS5_IJNS4_1CILi4EEENSA_ILi2EEENSA_ILi1EEEEEENS1_35KernelTmaWarpSpecializedCooperativeEEENS5_IJNSA_ILi256EEENSA_ILi64EEENSA_ILi128EEEEEENS_6half_tENS5_IJlSD_lEEESL_SM_NS4_8TiledMMAINS4_8MMA_AtomIJNS4_4SM904GMMA25MMA_64x64x16_F32F16F16_SSILNSQ_5MajorE0ELSS_0ELNSQ_7ScaleInE1ELST_1EEEEEENS4_6LayoutINS5_IJSC_SD_SD_EEENS5_IJSD_NSA_ILi0EEESY_EEEEENS5_IJNS4_10UnderscoreES11_S11_EEEEENS4_23SM90_TMA_LOAD_MULTICASTENS4_14ComposedLayoutINS4_7SwizzleILi3ELi4ELi3EEENS4_18smem_ptr_flag_bitsILi16EEENSW_INS5_IJNSA_ILi8EEESI_EEENS5_IJSI_SD_EEEEEEEvNS4_8identityES14_S1E_vS1F_EENS_8epilogue10collective6detail29Sm90TmaWarpSpecializedAdapterINS1I_15DefaultEpilogueISL_SM_SM_NS1H_6thread17LinearCombinationISL_Li1EffLNS1M_9ScaleType4KindE0ELNS_15FloatRoundStyleE2ESL_EENS1_15EpilogueDefaultEEEEEvvEEEEvNT_6ParamsE --------------------------
	.section	.nv.constant0._ZN7cutlass13device_kernelINS_4gemm6kernel13GemmUniversalIN4cute5tupleIJiiiiEEENS1_10collective13CollectiveMmaINS1_34MainloopSm90TmaGmmaWarpSpecializedILi2ENS5_IJNS4_1CILi4EEENSA_ILi2EEENSA_ILi1EEEEEENS1_35KernelTmaWarpSpecializedCooperativeEEENS5_IJNSA_ILi256EEENSA_ILi64EEENSA_ILi128EEEEEENS_6half_tENS5_IJlSD_lEEESL_SM_NS4_8TiledMMAINS4_8MMA_AtomIJNS4_4SM904GMMA25MMA_64x64x16_F32F16F16_SSILNSQ_5MajorE0ELSS_0ELNSQ_7ScaleInE1ELST_1EEEEEENS4_6LayoutINS5_IJSC_SD_SD_EEENS5_IJSD_NSA_ILi0EEESY_EEEEENS5_IJNS4_10UnderscoreES11_S11_EEEEENS4_23SM90_TMA_LOAD_MULTICASTENS4_14ComposedLayoutINS4_7SwizzleILi3ELi4ELi3EEENS4_18smem_ptr_flag_bitsILi16EEENSW_INS5_IJNSA_ILi8EEESI_EEENS5_IJSI_SD_EEEEEEEvNS4_8identityES14_S1E_vS1F_EENS_8epilogue10collective6detail29Sm90TmaWarpSpecializedAdapterINS1I_15DefaultEpilogueISL_SM_SM_NS1H_6thread17LinearCombinationISL_Li1EffLNS1M_9ScaleType4KindE0ELNS_15FloatRoundStyleE2ESL_EENS1_15EpilogueDefaultEEEEEvvEEEEvNT_6ParamsE,"a",@progbits
	.sectionflags	@""
	.align	4
.nv.constant0._ZN7cutlass13device_kernelINS_4gemm6kernel13GemmUniversalIN4cute5tupleIJiiiiEEENS1_10collective13CollectiveMmaINS1_34MainloopSm90TmaGmmaWarpSpecializedILi2ENS5_IJNS4_1CILi4EEENSA_ILi2EEENSA_ILi1EEEEEENS1_35KernelTmaWarpSpecializedCooperativeEEENS5_IJNSA_ILi256EEENSA_ILi64EEENSA_ILi128EEEEEENS_6half_tENS5_IJlSD_lEEESL_SM_NS4_8TiledMMAINS4_8MMA_AtomIJNS4_4SM904GMMA25MMA_64x64x16_F32F16F16_SSILNSQ_5MajorE0ELSS_0ELNSQ_7ScaleInE1ELST_1EEEEEENS4_6LayoutINS5_IJSC_SD_SD_EEENS5_IJSD_NSA_ILi0EEESY_EEEEENS5_IJNS4_10UnderscoreES11_S11_EEEEENS4_23SM90_TMA_LOAD_MULTICASTENS4_14ComposedLayoutINS4_7SwizzleILi3ELi4ELi3EEENS4_18smem_ptr_flag_bitsILi16EEENSW_INS5_IJNSA_ILi8EEESI_EEENS5_IJSI_SD_EEEEEEEvNS4_8identityES14_S1E_vS1F_EENS_8epilogue10collective6detail29Sm90TmaWarpSpecializedAdapterINS1I_15DefaultEpilogueISL_SM_SM_NS1H_6thread17LinearCombinationISL_Li1EffLNS1M_9ScaleType4KindE0ELNS_15FloatRoundStyleE2ESL_EENS1_15EpilogueDefaultEEEEEvvEEEEvNT_6ParamsE:
	.zero		1664


//--------------------- SYMBOLS --------------------------

	.type		.nv.reservedSmem.offset0,@object
	.size		.nv.reservedSmem.offset0,0x4
	.type		__assertfail,@function
